def attn_fwd(
    Q,
    K,
    V,
    Out,
    Lse,
    sm_scale,
    stride_qz,
    stride_qh,
    stride_qm,
    stride_qk,
    stride_kz,
    stride_kh,
    stride_kn,
    stride_kk,
    stride_vz,
    stride_vh,
    stride_vn,
    stride_vk,
    stride_oz,
    stride_oh,
    stride_om,
    stride_ok,
    seqlen_q,
    seqlen_k,
    BLOCK_M: tl.constexpr,
    BLOCK_N: tl.constexpr,
    HEAD_DIM: tl.constexpr,
    CAUSAL: tl.constexpr,
):
    start_m = tl.program_id(0)
    off_hz = tl.program_id(1)
    q_off = off_hz * stride_qh
    k_off = off_hz * stride_kh
    v_off = off_hz * stride_vh
    offs_m = start_m * BLOCK_M + tl.arange(0, BLOCK_M)
    offs_d = tl.arange(0, HEAD_DIM)
    offs_n = tl.arange(0, BLOCK_N)
    q_ptrs = Q + q_off + offs_m[:, None] * stride_qm + offs_d[None, :] * stride_qk
    k_ptrs = K + k_off + offs_d[:, None] * stride_kk + offs_n[None, :] * stride_kn
    v_ptrs = V + v_off + offs_n[:, None] * stride_vn + offs_d[None, :] * stride_vk
    m_i = tl.full([BLOCK_M], float("-inf"), dtype=tl.float32)
    l_i = tl.zeros([BLOCK_M], dtype=tl.float32) + 1.0
    acc = tl.zeros([BLOCK_M, HEAD_DIM], dtype=tl.float32)
    q = tl.load(q_ptrs)
    acc, l_i, m_i = _attn_fwd_inner(
        acc,
        l_i,
        m_i,
        q,
        k_ptrs,
        v_ptrs,
        sm_scale,
        stride_kn,
        stride_vn,
        start_m,
        seqlen_k,
        BLOCK_M,
        BLOCK_N,
        HEAD_DIM,
        CAUSAL,
    )
    acc = acc / l_i[:, None]
    lse = m_i + tl.math.log2(l_i) / 1.4426950408889634
    o_ptrs = (
        Out
        + off_hz * stride_oh
        + offs_m[:, None] * stride_om
        + offs_d[None, :] * stride_ok
    )
    tl.store(o_ptrs, acc.to(Out.dtype.element_ty))
    tl.store(Lse + off_hz * seqlen_q + offs_m, lse)

# config = {"BLOCK_M": 128, "BLOCK_N": 128, "HEAD_DIM": 128, "arch": "sm_80", "causal": false, "dtype": "bf16", "num_stages": 2, "num_warps": 8}
# arch = sm_80


// ===== COMPILED SASS (sm_80) =====

	.target	sm_80

	.elftype	@"ET_EXEC"


//--------------------- .note.nv.tkinfo           --------------------------
	.section	.note.nv.tkinfo,"",@"SHT_NOTE"
	.sectionflags	@"SHF_NOTE_NV_TKINFO"
	.tkinfo
        /*0018*/ 	.word	0x00000002
        /*0030*/ 	.string	""
        /*0030*/ 	.string	"ptxas"
        /*0030*/ 	.string	"Cuda compilation tools, release 13.0, V13.0.88"
        /*0030*/ 	.string	"Build cuda_13.0.r13.0/compiler.36424714_0"
        /*0030*/ 	.string	"-v  -suppress-debug-info  -lineinfo  -arch sm_80 "



//--------------------- .note.nv.cuinfo           --------------------------
	.section	.note.nv.cuinfo,"",@"SHT_NOTE"
	.sectionflags	@"SHF_NOTE_NV_CUINFO"
        /*0018*/ 	.short	0x0002
        /*001a*/ 	.short	0x0050
        /*001c*/ 	.short	0x0082
	.zero		2


//--------------------- .nv.info                  --------------------------
	.section	.nv.info,"",@"SHT_CUDA_INFO"
	.align	4


	//----- nvinfo : EIATTR_REGCOUNT
	.align		4
        /*0000*/ 	.byte	0x04, 0x2f
        /*0002*/ 	.short	(.L_2 - .L_1)
	.align		4
.L_1:
        /*0004*/ 	.word	index@(attn_fwd)
        /*0008*/ 	.word	0x000000ff


	//----- nvinfo : EIATTR_FRAME_SIZE
	.align		4
.L_2:
        /*000c*/ 	.byte	0x04, 0x11
        /*000e*/ 	.short	(.L_4 - .L_3)
	.align		4
.L_3:
        /*0010*/ 	.word	index@(attn_fwd)
        /*0014*/ 	.word	0x00000398


	//----- nvinfo : EIATTR_MIN_STACK_SIZE
	.align		4
.L_4:
        /*0018*/ 	.byte	0x04, 0x12
        /*001a*/ 	.short	(.L_6 - .L_5)
	.align		4
.L_5:
        /*001c*/ 	.word	index@(attn_fwd)
        /*0020*/ 	.word	0x00000398
.L_6:


//--------------------- .nv.info.attn_fwd         --------------------------
	.section	.nv.info.attn_fwd,"",@"SHT_CUDA_INFO"
	.sectionflags	@""
	.align	4


	//----- nvinfo : EIATTR_CUDA_API_VERSION
	.align		4
        /*0000*/ 	.byte	0x04, 0x37
        /*0002*/ 	.short	(.L_8 - .L_7)
.L_7:
        /*0004*/ 	.word	0x00000082


	//----- nvinfo : EIATTR_SW2861232_WAR
	.align		4
.L_8:
        /*0008*/ 	.byte	0x01, 0x35
	.zero		2


	//----- nvinfo : EIATTR_PARAM_CBANK
	.align		4
        /*000c*/ 	.byte	0x04, 0x0a
        /*000e*/ 	.short	(.L_10 - .L_9)
	.align		4
.L_9:
        /*0010*/ 	.word	index@(.nv.constant0.attn_fwd)
        /*0014*/ 	.short	0x0160
        /*0016*/ 	.short	0x0088


	//----- nvinfo : EIATTR_CBANK_PARAM_SIZE
	.align		4
.L_10:
        /*0018*/ 	.byte	0x03, 0x19
        /*001a*/ 	.short	0x0088


	//----- nvinfo : EIATTR_KPARAM_INFO
	.align		4
        /*001c*/ 	.byte	0x04, 0x17
        /*001e*/ 	.short	(.L_12 - .L_11)
.L_11:
        /*0020*/ 	.word	0x00000000
        /*0024*/ 	.short	0x0019
        /*0026*/ 	.short	0x0080
        /*0028*/ 	.byte	0x00, 0xf4, 0x21, 0x00


	//----- nvinfo : EIATTR_KPARAM_INFO
	.align		4
.L_12:
        /*002c*/ 	.byte	0x04, 0x17
        /*002e*/ 	.short	(.L_14 - .L_13)
.L_13:
        /*0030*/ 	.word	0x00000000
        /*0034*/ 	.short	0x0018
        /*0036*/ 	.short	0x0078
        /*0038*/ 	.byte	0x00, 0xf4, 0x21, 0x00


	//----- nvinfo : EIATTR_KPARAM_INFO
	.align		4
.L_14:
        /*003c*/ 	.byte	0x04, 0x17
        /*003e*/ 	.short	(.L_16 - .L_15)
.L_15:
        /*0040*/ 	.word	0x00000000
        /*0044*/ 	.short	0x0017
        /*0046*/ 	.short	0x0070
        /*0048*/ 	.byte	0x00, 0xf0, 0x11, 0x00


	//----- nvinfo : EIATTR_KPARAM_INFO
	.align		4
.L_16:
        /*004c*/ 	.byte	0x04, 0x17
        /*004e*/ 	.short	(.L_18 - .L_17)
.L_17:
        /*0050*/ 	.word	0x00000000
        /*0054*/ 	.short	0x0016
        /*0056*/ 	.short	0x006c
        /*0058*/ 	.byte	0x00, 0xf0, 0x11, 0x00


	//----- nvinfo : EIATTR_KPARAM_INFO
	.align		4
.L_18:
        /*005c*/ 	.byte	0x04, 0x17
        /*005e*/ 	.short	(.L_20 - .L_19)
.L_19:
        /*0060*/ 	.word	0x00000000
        /*0064*/ 	.short	0x0015
        /*0066*/ 	.short	0x0068
        /*0068*/ 	.byte	0x00, 0xf0, 0x11, 0x00


	//----- nvinfo : EIATTR_KPARAM_INFO
	.align		4
.L_20:
        /*006c*/ 	.byte	0x04, 0x17
        /*006e*/ 	.short	(.L_22 - .L_21)
.L_21:
        /*0070*/ 	.word	0x00000000
        /*0074*/ 	.short	0x0014
        /*0076*/ 	.short	0x0064
        /*0078*/ 	.byte	0x00, 0xf0, 0x11, 0x00


	//----- nvinfo : EIATTR_KPARAM_INFO
	.align		4
.L_22:
        /*007c*/ 	.byte	0x04, 0x17
        /*007e*/ 	.short	(.L_24 - .L_23)
.L_23:
        /*0080*/ 	.word	0x00000000
        /*0084*/ 	.short	0x0013
        /*0086*/ 	.short	0x0060
        /*0088*/ 	.byte	0x00, 0xf0, 0x11, 0x00


	//----- nvinfo : EIATTR_KPARAM_INFO
	.align		4
.L_24:
        /*008c*/ 	.byte	0x04, 0x17
        /*008e*/ 	.short	(.L_26 - .L_25)
.L_25:
        /*0090*/ 	.word	0x00000000
        /*0094*/ 	.short	0x0012
        /*0096*/ 	.short	0x005c
        /*0098*/ 	.byte	0x00, 0xf0, 0x11, 0x00


	//----- nvinfo : EIATTR_KPARAM_INFO
	.align		4
.L_26:
        /*009c*/ 	.byte	0x04, 0x17
        /*009e*/ 	.short	(.L_28 - .L_27)
.L_27:
        /*00a0*/ 	.word	0x00000000
        /*00a4*/ 	.short	0x0011
        /*00a6*/ 	.short	0x0058
        /*00a8*/ 	.byte	0x00, 0xf0, 0x11, 0x00


	//----- nvinfo : EIATTR_KPARAM_INFO
	.align		4
.L_28:
        /*00ac*/ 	.byte	0x04, 0x17
        /*00ae*/ 	.short	(.L_30 - .L_29)
.L_29:
        /*00b0*/ 	.word	0x00000000
        /*00b4*/ 	.short	0x0010
        /*00b6*/ 	.short	0x0054
        /*00b8*/ 	.byte	0x00, 0xf0, 0x11, 0x00


	//----- nvinfo : EIATTR_KPARAM_INFO
	.align		4
.L_30:
        /*00bc*/ 	.byte	0x04, 0x17
        /*00be*/ 	.short	(.L_32 - .L_31)
.L_31:
        /*00c0*/ 	.word	0x00000000
        /*00c4*/ 	.short	0x000f
        /*00c6*/ 	.short	0x0050
        /*00c8*/ 	.byte	0x00, 0xf0, 0x11, 0x00


	//----- nvinfo : EIATTR_KPARAM_INFO
	.align		4
.L_32:
        /*00cc*/ 	.byte	0x04, 0x17
        /*00ce*/ 	.short	(.L_34 - .L_33)
.L_33:
        /*00d0*/ 	.word	0x00000000
        /*00d4*/ 	.short	0x000e
        /*00d6*/ 	.short	0x004c
        /*00d8*/ 	.byte	0x00, 0xf0, 0x11, 0x00


	//----- nvinfo : EIATTR_KPARAM_INFO
	.align		4
.L_34:
        /*00dc*/ 	.byte	0x04, 0x17
        /*00de*/ 	.short	(.L_36 - .L_35)
.L_35:
        /*00e0*/ 	.word	0x00000000
        /*00e4*/ 	.short	0x000d
        /*00e6*/ 	.short	0x0048
        /*00e8*/ 	.byte	0x00, 0xf0, 0x11, 0x00


	//----- nvinfo : EIATTR_KPARAM_INFO
	.align		4
.L_36:
        /*00ec*/ 	.byte	0x04, 0x17
        /*00ee*/ 	.short	(.L_38 - .L_37)
.L_37:
        /*00f0*/ 	.word	0x00000000
        /*00f4*/ 	.short	0x000c
        /*00f6*/ 	.short	0x0044
        /*00f8*/ 	.byte	0x00, 0xf0, 0x11, 0x00


	//----- nvinfo : EIATTR_KPARAM_INFO
	.align		4
.L_38:
        /*00fc*/ 	.byte	0x04, 0x17
        /*00fe*/ 	.short	(.L_40 - .L_39)
.L_39:
        /*0100*/ 	.word	0x00000000
        /*0104*/ 	.short	0x000b
        /*0106*/ 	.short	0x0040
        /*0108*/ 	.byte	0x00, 0xf0, 0x11, 0x00


	//----- nvinfo : EIATTR_KPARAM_INFO
	.align		4
.L_40:
        /*010c*/ 	.byte	0x04, 0x17
        /*010e*/ 	.short	(.L_42 - .L_41)
.L_41:
        /*0110*/ 	.word	0x00000000
        /*0114*/ 	.short	0x000a
        /*0116*/ 	.short	0x003c
        /*0118*/ 	.byte	0x00, 0xf0, 0x11, 0x00


	//----- nvinfo : EIATTR_KPARAM_INFO
	.align		4
.L_42:
        /*011c*/ 	.byte	0x04, 0x17
        /*011e*/ 	.short	(.L_44 - .L_43)
.L_43:
        /*0120*/ 	.word	0x00000000
        /*0124*/ 	.short	0x0009
        /*0126*/ 	.short	0x0038
        /*0128*/ 	.byte	0x00, 0xf0, 0x11, 0x00


	//----- nvinfo : EIATTR_KPARAM_INFO
	.align		4
.L_44:
        /*012c*/ 	.byte	0x04, 0x17
        /*012e*/ 	.short	(.L_46 - .L_45)
.L_45:
        /*0130*/ 	.word	0x00000000
        /*0134*/ 	.short	0x0008
        /*0136*/ 	.short	0x0034
        /*0138*/ 	.byte	0x00, 0xf0, 0x11, 0x00


	//----- nvinfo : EIATTR_KPARAM_INFO
	.align		4
.L_46:
        /*013c*/ 	.byte	0x04, 0x17
        /*013e*/ 	.short	(.L_48 - .L_47)
.L_47:
        /*0140*/ 	.word	0x00000000
        /*0144*/ 	.short	0x0007
        /*0146*/ 	.short	0x0030
        /*0148*/ 	.byte	0x00, 0xf0, 0x11, 0x00


	//----- nvinfo : EIATTR_KPARAM_INFO
	.align		4
.L_48:
        /*014c*/ 	.byte	0x04, 0x17
        /*014e*/ 	.short	(.L_50 - .L_49)
.L_49:
        /*0150*/ 	.word	0x00000000
        /*0154*/ 	.short	0x0006
        /*0156*/ 	.short	0x002c
        /*0158*/ 	.byte	0x00, 0xf0, 0x11, 0x00


	//----- nvinfo : EIATTR_KPARAM_INFO
	.align		4
.L_50:
        /*015c*/ 	.byte	0x04, 0x17
        /*015e*/ 	.short	(.L_52 - .L_51)
.L_51:
        /*0160*/ 	.word	0x00000000
        /*0164*/ 	.short	0x0005
        /*0166*/ 	.short	0x0028
        /*0168*/ 	.byte	0x00, 0xf0, 0x11, 0x00


	//----- nvinfo : EIATTR_KPARAM_INFO
	.align		4
.L_52:
        /*016c*/ 	.byte	0x04, 0x17
        /*016e*/ 	.short	(.L_54 - .L_53)
.L_53:
        /*0170*/ 	.word	0x00000000
        /*0174*/ 	.short	0x0004
        /*0176*/ 	.short	0x0020
        /*0178*/ 	.byte	0x00, 0xf4, 0x21, 0x00


	//----- nvinfo : EIATTR_KPARAM_INFO
	.align		4
.L_54:
        /*017c*/ 	.byte	0x04, 0x17
        /*017e*/ 	.short	(.L_56 - .L_55)
.L_55:
        /*0180*/ 	.word	0x00000000
        /*0184*/ 	.short	0x0003
        /*0186*/ 	.short	0x0018
        /*0188*/ 	.byte	0x00, 0xf4, 0x21, 0x00


	//----- nvinfo : EIATTR_KPARAM_INFO
	.align		4
.L_56:
        /*018c*/ 	.byte	0x04, 0x17
        /*018e*/ 	.short	(.L_58 - .L_57)
.L_57:
        /*0190*/ 	.word	0x00000000
        /*0194*/ 	.short	0x0002
        /*0196*/ 	.short	0x0010
        /*0198*/ 	.byte	0x00, 0xf4, 0x21, 0x00


	//----- nvinfo : EIATTR_KPARAM_INFO
	.align		4
.L_58:
        /*019c*/ 	.byte	0x04, 0x17
        /*019e*/ 	.short	(.L_60 - .L_59)
.L_59:
        /*01a0*/ 	.word	0x00000000
        /*01a4*/ 	.short	0x0001
        /*01a6*/ 	.short	0x0008
        /*01a8*/ 	.byte	0x00, 0xf4, 0x21, 0x00


	//----- nvinfo : EIATTR_KPARAM_INFO
	.align		4
.L_60:
        /*01ac*/ 	.byte	0x04, 0x17
        /*01ae*/ 	.short	(.L_62 - .L_61)
.L_61:
        /*01b0*/ 	.word	0x00000000
        /*01b4*/ 	.short	0x0000
        /*01b6*/ 	.short	0x0000
        /*01b8*/ 	.byte	0x00, 0xf4, 0x21, 0x00


	//----- nvinfo : EIATTR_MAXREG_COUNT
	.align		4
.L_62:
        /*01bc*/ 	.byte	0x03, 0x1b
        /*01be*/ 	.short	0x00ff


	//----- nvinfo : EIATTR_NUM_BARRIERS
	.align		4
        /*01c0*/ 	.byte	0x02, 0x4c
        /*01c2*/ 	.byte	0x01
	.zero		1


	//----- nvinfo : EIATTR_ANNOTATIONS
	.align		4
        /*01c4*/ 	.byte	0x04, 0x55
        /*01c6*/ 	.short	(.L_64 - .L_63)


	//   ....[0]....
.L_63:
        /*01c8*/ 	.word	0x00000001
        /*01cc*/ 	.byte	0xc0, 0x1b, 0x00, 0x00, 0x01, 0x00, 0x00, 0x00, 0x60, 0x1c, 0x00, 0x00, 0x01, 0x00, 0x00, 0x00
        /* <DEDUP_REMOVED lines=113> */
        /*08ec*/ 	.byte	0xa0, 0x5f, 0x00, 0x00, 0x01, 0x00, 0x00, 0x00, 0x00, 0x60, 0x00, 0x00


	//----- nvinfo : EIATTR_MERCURY_ISA_VERSION
	.align		4
.L_64:
        /*08f8*/ 	.byte	0x03, 0x5f
        /*08fa*/ 	.short	0x0000


	//----- nvinfo : EIATTR_COOP_GROUP_MASK_REGIDS
	.align		4
        /*08fc*/ 	.byte	0x04, 0x29
        /*08fe*/ 	.short	(.L_66 - .L_65)


	//   ....[0]....
.L_65:
        /*0900*/ 	.word	0xffffffff


	//   ....[1]....
        /*0904*/ 	.word	0xffffffff


	//   ....[2]....
        /*0908*/ 	.word	0xffffffff


	//   ....[3]....
        /*090c*/ 	.word	0xffffffff


	//   ....[4]....
        /*0910*/ 	.word	0xffffffff


	//   ....[5]....
        /*0914*/ 	.word	0xffffffff


	//   ....[6]....
        /*0918*/ 	.word	0xffffffff


	//   ....[7]....
        /*091c*/ 	.word	0xffffffff


	//----- nvinfo : EIATTR_COOP_GROUP_INSTR_OFFSETS
	.align		4
.L_66:
        /*0920*/ 	.byte	0x04, 0x28
        /*0922*/ 	.short	(.L_68 - .L_67)


	//   ....[0]....
.L_67:
        /*0924*/ 	.word	0x00006b50


	//   ....[1]....
        /*0928*/ 	.word	0x00006b60


	//   ....[2]....
        /*092c*/ 	.word	0x00006bb0


	//   ....[3]....
        /*0930*/ 	.word	0x00006bc0


	//   ....[4]....
        /*0934*/ 	.word	0x00009050


	//   ....[5]....
        /*0938*/ 	.word	0x00009060


	//   ....[6]....
        /*093c*/ 	.word	0x000090e0


	//   ....[7]....
        /*0940*/ 	.word	0x000090f0


	//----- nvinfo : EIATTR_EXIT_INSTR_OFFSETS
	.align		4
.L_68:
        /*0944*/ 	.byte	0x04, 0x1c
        /*0946*/ 	.short	(.L_70 - .L_69)


	//   ....[0]....
.L_69:
        /*0948*/ 	.word	0x0000bc40


	//   ....[1]....
        /*094c*/ 	.word	0x0000bce0


	//----- nvinfo : EIATTR_REQNTID
	.align		4
.L_70:
        /*0950*/ 	.byte	0x04, 0x10
        /*0952*/ 	.short	(.L_72 - .L_71)
.L_71:
        /*0954*/ 	.word	0x00000100
        /*0958*/ 	.word	0x00000001
        /*095c*/ 	.word	0x00000001
.L_72:


//--------------------- .nv.callgraph             --------------------------
	.section	.nv.callgraph,"",@"SHT_CUDA_CALLGRAPH"
	.align	4
	.sectionentsize	8
	.align		4
        /*0000*/ 	.word	0x00000000
	.align		4
        /*0004*/ 	.word	0xffffffff
	.align		4
        /*0008*/ 	.word	0x00000000
	.align		4
        /*000c*/ 	.word	0xfffffffe
	.align		4
        /*0010*/ 	.word	0x00000000
	.align		4
        /*0014*/ 	.word	0xfffffffd
	.align		4
        /*0018*/ 	.word	0x00000000
	.align		4
        /*001c*/ 	.word	0xfffffffc


//--------------------- .nv.rel.action            --------------------------
	.section	.nv.rel.action,"",@"SHT_CUDA_RELOCINFO"
	.align	8
	.sectionentsize	8
        /*0000*/ 	.byte	0x73, 0x00, 0x00, 0x00, 0x00, 0x00, 0x00, 0x00, 0x00, 0x00, 0x00, 0x11, 0x25, 0x00, 0x05, 0x36


//--------------------- .nv.constant4             --------------------------
	.section	.nv.constant4,"a",@progbits
	.align	8
	.align		8
.nv.constant4:
        /*0000*/ 	.dword	_$_str


//--------------------- .nv.constant0.attn_fwd    --------------------------
	.section	.nv.constant0.attn_fwd,"a",@progbits
	.sectionflags	@""
	.align	4
.nv.constant0.attn_fwd:
	.zero		488


//--------------------- .text.attn_fwd            --------------------------
	.section	.text.attn_fwd,"ax",@progbits
	.sectioninfo	@"SHI_REGISTERS=255"
	.align	128
        .global         attn_fwd
        .type           attn_fwd,@function
        .size           attn_fwd,(.L_x_4 - attn_fwd)
        .other          attn_fwd,@"STO_CUDA_ENTRY STV_DEFAULT"
attn_fwd:
.text.attn_fwd:
[----:B------:R-:W-:Y:S02]  /*0000*/  IMAD.MOV.U32 R1, RZ, RZ, c[0x0][0x28] ;  /* 0x00000a00ff017624 */ /* 0x000fe400078e00ff */
[----:B------:R-:W0:Y:S01]  /*0010*/  S2R R54, SR_TID.X ;  /* 0x0000000000367919 */ /* 0x000e220000002100 */
[----:B------:R-:W-:Y:S01]  /*0020*/  MOV R7, c[0x0][0x198] ;  /* 0x0000660000077a02 */ /* 0x000fe20000000f00 */
[----:B------:R-:W-:Y:S01]  /*0030*/  ULDC.64 UR4, c[0x0][0x118] ;  /* 0x0000460000047ab9 */ /* 0x000fe20000000a00 */
[----:B------:R-:W-:Y:S01]  /*0040*/  IADD3 R1, R1, -0x398, RZ ;  /* 0xfffffc6801017810 */ /* 0x000fe20007ffe0ff */
[----:B------:R-:W1:Y:S04]  /*0050*/  S2R R3, SR_CTAID.X ;  /* 0x0000000000037919 */ /* 0x000e680000002500 */
[----:B------:R-:W2:Y:S01]  /*0060*/  S2R R58, SR_CTAID.Y ;  /* 0x00000000003a7919 */ /* 0x000ea20000002600 */
[----:B0-----:R-:W-:Y:S02]  /*0070*/  LOP3.LUT R4, R54, 0x7f, RZ, 0xc0, !PT ;  /* 0x0000007f36047812 */ /* 0x001fe400078ec0ff */
[----:B------:R-:W-:-:S03]  /*0080*/  SHF.R.U32.HI R2, RZ, 0x7, R54 ;  /* 0x00000007ff027819 */ /* 0x000fc60000011636 */
[----:B-1----:R-:W-:Y:S01]  /*0090*/  IMAD R5, R3, 0x80, R4 ;  /* 0x0000008003057824 */ /* 0x002fe200078e0204 */
[----:B------:R-:W-:Y:S01]  /*00a0*/  SGXT.U32 R56, R2, 0x1 ;  /* 0x000000010238781a */ /* 0x000fe20000000000 */
[----:B--2---:R-:W-:Y:S02]  /*00b0*/  IMAD R0, R58, c[0x0][0x190], RZ ;  /* 0x000064003a007a24 */ /* 0x004fe400078e02ff */
[----:B------:R-:W-:Y:S02]  /*00c0*/  IMAD R3, R5, c[0x0][0x194], RZ ;  /* 0x0000650005037a24 */ /* 0x000fe400078e02ff */
[----:B------:R-:W-:Y:S02]  /*00d0*/  IMAD.SHL.U32 R2, R0, 0x2, RZ ;  /* 0x0000000200027824 */ /* 0x000fe400078e00ff */
[----:B------:R-:W-:Y:S02]  /*00e0*/  IMAD.SHL.U32 R5, R3, 0x2, RZ ;  /* 0x0000000203057824 */ /* 0x000fe400078e00ff */
[----:B------:R-:W-:-:S02]  /*00f0*/  IMAD R9, R56, c[0x0][0x198], RZ ;  /* 0x0000660038097a24 */ /* 0x000fc400078e02ff */
[----:B------:R-:W-:Y:S01]  /*0100*/  IMAD.HI R0, R0, 0x2, RZ ;  /* 0x0000000200007827 */ /* 0x000fe200078e02ff */
[----:B------:R-:W-:Y:S02]  /*0110*/  IADD3 R2, P0, P1, R5, c[0x0][0x160], R2 ;  /* 0x0000580005027a10 */ /* 0x000fe4000791e002 */
[----:B------:R-:W-:Y:S01]  /*0120*/  LEA R5, R7, R9, 0x1 ;  /* 0x0000000907057211 */ /* 0x000fe200078e08ff */
[----:B------:R-:W-:-:S04]  /*0130*/  IMAD.HI R3, R3, 0x2, RZ ;  /* 0x0000000203037827 */ /* 0x000fc800078e02ff */
[----:B------:R-:W-:Y:S01]  /*0140*/  IMAD R13, R7, 0x2, R5 ;  /* 0x00000002070d7824 */ /* 0x000fe200078e0205 */
[----:B------:R-:W-:Y:S02]  /*0150*/  IADD3.X R0, R3, c[0x0][0x164], R0, P0, P1 ;  /* 0x0000590003007a10 */ /* 0x000fe400007e2400 */
[-C--:B------:R-:W-:Y:S01]  /*0160*/  LEA R8, P0, R9, R2.reuse, 0x1 ;  /* 0x0000000209087211 */ /* 0x080fe200078008ff */
[----:B------:R-:W-:Y:S01]  /*0170*/  IMAD R15, R7, 0x2, R13 ;  /* 0x00000002070f7824 */ /* 0x000fe200078e020d */
[----:B------:R-:W-:Y:S02]  /*0180*/  LEA R10, P1, R5, R2, 0x1 ;  /* 0x00000002050a7211 */ /* 0x000fe400078208ff */
[----:B------:R-:W-:Y:S02]  /*0190*/  LEA.HI.X.SX32 R9, R9, R0, 0x1, P0 ;  /* 0x0000000009097211 */ /* 0x000fe400000f0eff */
[----:B------:R-:W-:Y:S02]  /*01a0*/  LEA R17, R7, R15, 0x1 ;  /* 0x0000000f07117211 */ /* 0x000fe400078e08ff */
[----:B------:R-:W-:Y:S01]  /*01b0*/  LEA R12, P0, R13, R2, 0x1 ;  /* 0x000000020d0c7211 */ /* 0x000fe200078008ff */
[----:B------:R0:W2:Y:S01]  /*01c0*/  LDG.E.U16 R3, [R8.64] ;  /* 0x0000000408037981 */ /* 0x0000a2000c1e1500 */
[-C--:B------:R-:W-:Y:S01]  /*01d0*/  LEA.HI.X.SX32 R11, R5, R0.reuse, 0x1, P1 ;  /* 0x00000000050b7211 */ /* 0x080fe200008f0eff */
[----:B------:R-:W-:Y:S01]  /*01e0*/  IMAD R19, R7, 0x2, R17 ;  /* 0x0000000207137824 */ /* 0x000fe200078e0211 */
[----:B------:R-:W-:-:S03]  /*01f0*/  LEA.HI.X.SX32 R13, R13, R0, 0x1, P0 ;  /* 0x000000000d0d7211 */ /* 0x000fc600000f0eff */
[----:B------:R-:W-:Y:S01]  /*0200*/  IMAD R21, R7, 0x2, R19 ;  /* 0x0000000207157824 */ /* 0x000fe200078e0213 */
[----:B------:R-:W-:Y:S01]  /*0210*/  LEA R14, P0, R15, R2, 0x1 ;  /* 0x000000020f0e7211 */ /* 0x000fe200078008ff */
[----:B------:R1:W3:Y:S03]  /*0220*/  LDG.E.U16 R5, [R10.64] ;  /* 0x000000040a057981 */ /* 0x0002e6000c1e1500 */
[----:B------:R-:W-:Y:S01]  /*0230*/  LEA R23, R7, R21, 0x1 ;  /* 0x0000001507177211 */ /* 0x000fe200078e08ff */
[----:B------:R4:W5:Y:S01]  /*0240*/  LDG.E.U16 R6, [R12.64] ;  /* 0x000000040c067981 */ /* 0x000962000c1e1500 */
[----:B------:R-:W-:Y:S02]  /*0250*/  LEA.HI.X.SX32 R15, R15, R0, 0x1, P0 ;  /* 0x000000000f0f7211 */ /* 0x000fe400000f0eff */
[-C--:B------:R-:W-:Y:S01]  /*0260*/  LEA R18, P0, R19, R2.reuse, 0x1 ;  /* 0x0000000213127211 */ /* 0x080fe200078008ff */
[----:B------:R-:W-:Y:S01]  /*0270*/  IMAD R25, R7, 0x2, R23 ;  /* 0x0000000207197824 */ /* 0x000fe200078e0217 */
[----:B------:R-:W-:Y:S01]  /*0280*/  LEA R16, P1, R17, R2, 0x1 ;  /* 0x0000000211107211 */ /* 0x000fe200078208ff */
[----:B0-----:R0:W2:Y:S01]  /*0290*/  LDG.E.U16 R9, [R14.64] ;  /* 0x000000040e097981 */ /* 0x0010a2000c1e1500 */
[-C--:B------:R-:W-:Y:S01]  /*02a0*/  LEA.HI.X.SX32 R19, R19, R0.reuse, 0x1, P0 ;  /* 0x0000000013137211 */ /* 0x080fe200000f0eff */
[----:B------:R-:W-:Y:S01]  /*02b0*/  IMAD R27, R7, 0x2, R25 ;  /* 0x00000002071b7824 */ /* 0x000fe200078e0219 */
[----:B------:R-:W-:-:S02]  /*02c0*/  LEA.HI.X.SX32 R17, R17, R0, 0x1, P1 ;  /* 0x0000000011117211 */ /* 0x000fc400008f0eff */
[C---:B------:R-:W-:Y:S01]  /*02d0*/  LEA R20, P0, R21.reuse, R2, 0x1 ;  /* 0x0000000215147211 */ /* 0x040fe200078008ff */
[----:B------:R0:W2:Y:S03]  /*02e0*/  LDG.E.U16 R49, [R18.64] ;  /* 0x0000000412317981 */ /* 0x0000a6000c1e1500 */
[----:B------:R-:W-:Y:S01]  /*02f0*/  LEA.HI.X.SX32 R21, R21, R0, 0x1, P0 ;  /* 0x0000000015157211 */ /* 0x000fe200000f0eff */
[----:B-1----:R1:W2:Y:S01]  /*0300*/  LDG.E.U16 R11, [R16.64] ;  /* 0x00000004100b7981 */ /* 0x0022a2000c1e1500 */
[-C--:B----4-:R-:W-:Y:S02]  /*0310*/  LEA R12, P0, R23, R2.reuse, 0x1 ;  /* 0x00000002170c7211 */ /* 0x090fe400078008ff */
[----:B------:R-:W-:Y:S01]  /*0320*/  LEA R22, P1, R25, R2, 0x1 ;  /* 0x0000000219167211 */ /* 0x000fe200078208ff */
[----:B------:R4:W2:Y:S01]  /*0330*/  LDG.E.U16 R8, [R20.64] ;  /* 0x0000000414087981 */ /* 0x0008a2000c1e1500 */
[----:B------:R-:W-:-:S02]  /*0340*/  LEA.HI.X.SX32 R13, R23, R0, 0x1, P0 ;  /* 0x00000000170d7211 */ /* 0x000fc400000f0eff */
[----:B-1----:R-:W-:-:S03]  /*0350*/  LEA R17, R7, R27, 0x1 ;  /* 0x0000001b07117211 */ /* 0x002fc600078e08ff */
[----:B------:R1:W2:Y:S01]  /*0360*/  LDG.E.U16 R51, [R12.64] ;  /* 0x000000040c337981 */ /* 0x0002a2000c1e1500 */
[----:B0-----:R-:W-:Y:S01]  /*0370*/  LEA R14, P0, R27, R2, 0x1 ;  /* 0x000000021b0e7211 */ /* 0x001fe200078008ff */
[----:B------:R-:W-:Y:S01]  /*0380*/  IMAD R19, R7, 0x2, R17 ;  /* 0x0000000207137824 */ /* 0x000fe200078e0211 */
[-C--:B------:R-:W-:Y:S02]  /*0390*/  LEA.HI.X.SX32 R23, R25, R0.reuse, 0x1, P1 ;  /* 0x0000000019177211 */ /* 0x080fe400008f0eff */
[----:B------:R-:W-:Y:S01]  /*03a0*/  LEA.HI.X.SX32 R15, R27, R0, 0x1, P0 ;  /* 0x000000001b0f7211 */ /* 0x000fe200000f0eff */
[----:B------:R-:W-:Y:S01]  /*03b0*/  IMAD R25, R7, 0x2, R19 ;  /* 0x0000000207197824 */ /* 0x000fe200078e0213 */
[C---:B------:R-:W-:Y:S01]  /*03c0*/  LEA R16, P0, R17.reuse, R2, 0x1 ;  /* 0x0000000211107211 */ /* 0x040fe200078008ff */
[----:B------:R0:W2:Y:S03]  /*03d0*/  LDG.E.U16 R53, [R22.64] ;  /* 0x0000000416357981 */ /* 0x0000a6000c1e1500 */
[----:B------:R-:W-:Y:S01]  /*03e0*/  LEA.HI.X.SX32 R17, R17, R0, 0x1, P0 ;  /* 0x0000000011117211 */ /* 0x000fe200000f0eff */
[----:B------:R1:W2:Y:S01]  /*03f0*/  LDG.E.U16 R55, [R14.64] ;  /* 0x000000040e377981 */ /* 0x0002a2000c1e1500 */
[----:B------:R-:W-:-:S02]  /*0400*/  LEA R18, P0, R19, R2, 0x1 ;  /* 0x0000000213127211 */ /* 0x000fc400078008ff */
[----:B------:R-:W-:Y:S01]  /*0410*/  LEA R27, R7, R25, 0x1 ;  /* 0x00000019071b7211 */ /* 0x000fe200078e08ff */
[----:B------:R1:W2:Y:S01]  /*0420*/  LDG.E.U16 R10, [R16.64] ;  /* 0x00000004100a7981 */ /* 0x0002a2000c1e1500 */
[----:B------:R-:W-:Y:S02]  /*0430*/  LEA.HI.X.SX32 R19, R19, R0, 0x1, P0 ;  /* 0x0000000013137211 */ /* 0x000fe400000f0eff */
[-C--:B----4-:R-:W-:Y:S01]  /*0440*/  LEA R20, P1, R25, R2.reuse, 0x1 ;  /* 0x0000000219147211 */ /* 0x090fe200078208ff */
[----:B0-----:R-:W-:Y:S01]  /*0450*/  IMAD R23, R7, 0x2, R27 ;  /* 0x0000000207177824 */ /* 0x001fe200078e021b */
[----:B-1----:R-:W-:Y:S01]  /*0460*/  LEA R12, P0, R27, R2, 0x1 ;  /* 0x000000021b0c7211 */ /* 0x002fe200078008ff */
[----:B------:R0:W4:Y:S01]  /*0470*/  LDG.E.U16 R57, [R18.64] ;  /* 0x0000000412397981 */ /* 0x000122000c1e1500 */
[-C--:B------:R-:W-:Y:S01]  /*0480*/  LEA.HI.X.SX32 R21, R25, R0.reuse, 0x1, P1 ;  /* 0x0000000019157211 */ /* 0x080fe200008f0eff */
[----:B------:R-:W-:Y:S01]  /*0490*/  IMAD R25, R7, 0x2, R23 ;  /* 0x0000000207197824 */ /* 0x000fe200078e0217 */
[----:B------:R-:W-:-:S02]  /*04a0*/  LEA.HI.X.SX32 R13, R27, R0, 0x1, P0 ;  /* 0x000000001b0d7211 */ /* 0x000fc400000f0eff */
[C---:B------:R-:W-:Y:S01]  /*04b0*/  LEA R14, P0, R23.reuse, R2, 0x1 ;  /* 0x00000002170e7211 */ /* 0x040fe200078008ff */
[----:B------:R1:W2:Y:S03]  /*04c0*/  LDG.E.U16 R59, [R20.64] ;  /* 0x00000004143b7981 */ /* 0x0002a6000c1e1500 */
[----:B------:R-:W-:Y:S01]  /*04d0*/  LEA.HI.X.SX32 R15, R23, R0, 0x1, P0 ;  /* 0x00000000170f7211 */ /* 0x000fe200000f0eff */
[----:B------:R0:W2:Y:S01]  /*04e0*/  LDG.E.U16 R61, [R12.64] ;  /* 0x000000040c3d7981 */ /* 0x0000a2000c1e1500 */
[----:B------:R-:W-:Y:S02]  /*04f0*/  LEA R23, R7, R25, 0x1 ;  /* 0x0000001907177211 */ /* 0x000fe400078e08ff */
[----:B------:R-:W-:Y:S01]  /*0500*/  LEA R16, P0, R25, R2, 0x1 ;  /* 0x0000000219107211 */ /* 0x000fe200078008ff */
[----:B------:R0:W2:Y:S02]  /*0510*/  LDG.E.U16 R28, [R14.64] ;  /* 0x000000040e1c7981 */ /* 0x0000a4000c1e1500 */
[----:B------:R-:W-:Y:S01]  /*0520*/  IMAD R27, R7, 0x2, R23 ;  /* 0x00000002071b7824 */ /* 0x000fe200078e0217 */
[----:B------:R-:W-:-:S03]  /*0530*/  LEA.HI.X.SX32 R17, R25, R0, 0x1, P0 ;  /* 0x0000000019117211 */ /* 0x000fc600000f0eff */
[----:B-1----:R-:W-:Y:S01]  /*0540*/  IMAD R21, R7, 0x2, R27 ;  /* 0x0000000207157824 */ /* 0x002fe200078e021b */
[C---:B0-----:R-:W-:Y:S01]  /*0550*/  LEA R18, P0, R27.reuse, R2, 0x1 ;  /* 0x000000021b127211 */ /* 0x041fe200078008ff */
[----:B------:R0:W2:Y:S03]  /*0560*/  LDG.E.U16 R63, [R16.64] ;  /* 0x00000004103f7981 */ /* 0x0000a6000c1e1500 */
[----:B------:R-:W-:Y:S02]  /*0570*/  LEA.HI.X.SX32 R19, R27, R0, 0x1, P0 ;  /* 0x000000001b137211 */ /* 0x000fe400000f0eff */
[----:B------:R-:W-:Y:S02]  /*0580*/  LEA R12, P0, R21, R2, 0x1 ;  /* 0x00000002150c7211 */ /* 0x000fe400078008ff */
[----:B------:R-:W-:Y:S01]  /*0590*/  LEA R25, R7, R21, 0x1 ;  /* 0x0000001507197211 */ /* 0x000fe200078e08ff */
[----:B------:R1:W2:Y:S01]  /*05a0*/  LDG.E.U16 R67, [R18.64] ;  /* 0x0000000412437981 */ /* 0x0002a2000c1e1500 */
[----:B------:R-:W-:-:S03]  /*05b0*/  LEA.HI.X.SX32 R13, R21, R0, 0x1, P0 ;  /* 0x00000000150d7211 */ /* 0x000fc600000f0eff */
[----:B------:R-:W-:Y:S01]  /*05c0*/  IMAD R21, R7, 0x2, R25 ;  /* 0x0000000207157824 */ /* 0x000fe200078e0219 */
[-C--:B------:R-:W-:Y:S01]  /*05d0*/  LEA R22, P1, R23, R2.reuse, 0x1 ;  /* 0x0000000217167211 */ /* 0x080fe200078208ff */
[----:B------:R1:W2:Y:S01]  /*05e0*/  LDG.E.U16 R30, [R12.64] ;  /* 0x000000040c1e7981 */ /* 0x0002a2000c1e1500 */
[----:B------:R-:W-:Y:S01]  /*05f0*/  LEA R14, P0, R25, R2, 0x1 ;  /* 0x00000002190e7211 */ /* 0x000fe200078008ff */
[----:B------:R-:W-:Y:S01]  /*0600*/  IMAD R27, R7, 0x2, R21 ;  /* 0x00000002071b7824 */ /* 0x000fe200078e0215 */
[-C--:B------:R-:W-:Y:S02]  /*0610*/  LEA.HI.X.SX32 R23, R23, R0.reuse, 0x1, P1 ;  /* 0x0000000017177211 */ /* 0x080fe400008f0eff */
[----:B------:R-:W-:Y:S02]  /*0620*/  LEA.HI.X.SX32 R15, R25, R0, 0x1, P0 ;  /* 0x00000000190f7211 */ /* 0x000fe400000f0eff */
[----:B------:R-:W-:Y:S01]  /*0630*/  LEA R25, R7, R27, 0x1 ;  /* 0x0000001b07197211 */ /* 0x000fe200078e08ff */
[----:B------:R1:W3:Y:S01]  /*0640*/  LDG.E.U16 R65, [R22.64] ;  /* 0x0000000416417981 */ /* 0x0002e2000c1e1500 */
[----:B0-----:R-:W-:-:S02]  /*0650*/  LEA R16, P0, R27, R2, 0x1 ;  /* 0x000000021b107211 */ /* 0x001fc400078008ff */
[----:B------:R-:W-:Y:S01]  /*0660*/  LEA R20, P1, R21, R2, 0x1 ;  /* 0x0000000215147211 */ /* 0x000fe200078208ff */
[----:B------:R0:W3:Y:S01]  /*0670*/  LDG.E.U16 R69, [R14.64] ;  /* 0x000000040e457981 */ /* 0x0000e2000c1e1500 */
[----:B------:R-:W-:Y:S01]  /*0680*/  LEA.HI.X.SX32 R17, R27, R0, 0x1, P0 ;  /* 0x000000001b117211 */ /* 0x000fe200000f0eff */
[----:B-1----:R-:W-:Y:S01]  /*0690*/  IMAD R23, R7, 0x2, R25 ;  /* 0x0000000207177824 */ /* 0x002fe200078e0219 */
[----:B------:R-:W-:-:S03]  /*06a0*/  LEA R18, P0, R25, R2, 0x1 ;  /* 0x0000000219127211 */ /* 0x000fc600078008ff */
[----:B------:R1:W4:Y:S01]  /*06b0*/  LDG.E.U16 R73, [R16.64] ;  /* 0x0000000410497981 */ /* 0x000322000c1e1500 */
[----:B------:R-:W-:Y:S01]  /*06c0*/  IMAD R27, R7, 0x2, R23 ;  /* 0x00000002071b7824 */ /* 0x000fe200078e0217 */
[----:B------:R-:W-:-:S04]  /*06d0*/  LEA.HI.X.SX32 R19, R25, R0, 0x1, P0 ;  /* 0x0000000019137211 */ /* 0x000fc800000f0eff */
[----:B------:R-:W-:Y:S01]  /*06e0*/  LEA R25, R7, R27, 0x1 ;  /* 0x0000001b07197211 */ /* 0x000fe200078e08ff */
[----:B------:R0:W4:Y:S01]  /*06f0*/  LDG.E.U16 R32, [R18.64] ;  /* 0x0000000412207981 */ /* 0x000122000c1e1500 */
[----:B------:R-:W-:-:S03]  /*0700*/  LEA.HI.X.SX32 R21, R21, R0, 0x1, P1 ;  /* 0x0000000015157211 */ /* 0x000fc600008f0eff */
[----:B------:R-:W-:Y:S01]  /*0710*/  IMAD R29, R7, 0x2, R25 ;  /* 0x00000002071d7824 */ /* 0x000fe200078e0219 */
[----:B------:R-:W-:Y:S01]  /*0720*/  LEA R12, P0, R23, R2, 0x1 ;  /* 0x00000002170c7211 */ /* 0x000fe200078008ff */
[----:B------:R1:W4:Y:S02]  /*0730*/  LDG.E.U16 R71, [R20.64] ;  /* 0x0000000414477981 */ /* 0x000324000c1e1500 */
[----:B------:R-:W-:Y:S01]  /*0740*/  IMAD R31, R7, 0x2, R29 ;  /* 0x00000002071f7824 */ /* 0x000fe200078e021d */
[----:B------:R-:W-:Y:S02]  /*0750*/  LEA.HI.X.SX32 R13, R23, R0, 0x1, P0 ;  /* 0x00000000170d7211 */ /* 0x000fe400000f0eff */
[-C--:B0-----:R-:W-:Y:S02]  /*0760*/  LEA R14, P0, R25, R2.reuse, 0x1 ;  /* 0x00000002190e7211 */ /* 0x081fe400078008ff */
[----:B------:R-:W-:Y:S01]  /*0770*/  LEA R22, P1, R27, R2, 0x1 ;  /* 0x000000021b167211 */ /* 0x000fe200078208ff */
[----:B------:R0:W5:Y:S01]  /*0780*/  LDG.E.U16 R75, [R12.64] ;  /* 0x000000040c4b7981 */ /* 0x000162000c1e1500 */
[----:B-1----:R-:W-:-:S02]  /*0790*/  LEA R21, R7, R31, 0x1 ;  /* 0x0000001f07157211 */ /* 0x002fc400078e08ff */
[----:B------:R-:W-:-:S03]  /*07a0*/  LEA.HI.X.SX32 R15, R25, R0, 0x1, P0 ;  /* 0x00000000190f7211 */ /* 0x000fc600000f0eff */
[----:B------:R-:W-:Y:S01]  /*07b0*/  IMAD R25, R7, 0x2, R21 ;  /* 0x0000000207197824 */ /* 0x000fe200078e0215 */
[----:B------:R-:W-:Y:S01]  /*07c0*/  LEA.HI.X.SX32 R23, R27, R0, 0x1, P1 ;  /* 0x000000001b177211 */ /* 0x000fe200008f0eff */
[----:B------:R1:W5:Y:S01]  /*07d0*/  LDG.E.U16 R79, [R14.64] ;  /* 0x000000040e4f7981 */ /* 0x000362000c1e1500 */
[----:B------:R-:W-:Y:S01]  /*07e0*/  LEA R16, P0, R29, R2, 0x1 ;  /* 0x000000021d107211 */ /* 0x000fe200078008ff */
[----:B------:R-:W-:Y:S02]  /*07f0*/  IMAD R27, R7, 0x2, R25 ;  /* 0x00000002071b7824 */ /* 0x000fe400078e0219 */
[----:B------:R0:W5:Y:S01]  /*0800*/  LDG.E.U16 R77, [R22.64] ;  /* 0x00000004164d7981 */ /* 0x000162000c1e1500 */
[----:B------:R-:W-:Y:S02]  /*0810*/  LEA.HI.X.SX32 R17, R29, R0, 0x1, P0 ;  /* 0x000000001d117211 */ /* 0x000fe400000f0eff */
[----:B------:R-:W-:Y:S02]  /*0820*/  LEA R29, R7, R27, 0x1 ;  /* 0x0000001b071d7211 */ /* 0x000fe400078e08ff */
[----:B------:R-:W-:Y:S01]  /*0830*/  LEA R18, P0, R31, R2, 0x1 ;  /* 0x000000021f127211 */ /* 0x000fe200078008ff */
[----:B------:R1:W5:Y:S02]  /*0840*/  LDG.E.U16 R34, [R16.64] ;  /* 0x0000000410227981 */ /* 0x000364000c1e1500 */
[----:B------:R-:W-:Y:S01]  /*0850*/  IMAD R33, R7, 0x2, R29 ;  /* 0x0000000207217824 */ /* 0x000fe200078e021d */
[----:B------:R-:W-:-:S03]  /*0860*/  LEA.HI.X.SX32 R19, R31, R0, 0x1, P0 ;  /* 0x000000001f137211 */ /* 0x000fc600000f0eff */
[----:B0-----:R-:W-:Y:S01]  /*0870*/  IMAD R23, R7, 0x2, R33 ;  /* 0x0000000207177824 */ /* 0x001fe200078e0221 */
[----:B------:R-:W-:Y:S01]  /*0880*/  LEA R12, P0, R25, R2, 0x1 ;  /* 0x00000002190c7211 */ /* 0x000fe200078008ff */
[----:B------:R0:W5:Y:S03]  /*0890*/  LDG.E.U16 R81, [R18.64] ;  /* 0x0000000412517981 */ /* 0x000166000c1e1500 */
[----:B------:R-:W-:Y:S02]  /*08a0*/  LEA R31, R7, R23, 0x1 ;  /* 0x00000017071f7211 */ /* 0x000fe400078e08ff */
[----:B------:R-:W-:Y:S02]  /*08b0*/  LEA.HI.X.SX32 R13, R25, R0, 0x1, P0 ;  /* 0x00000000190d7211 */ /* 0x000fe400000f0eff */
[-C--:B-1----:R-:W-:Y:S01]  /*08c0*/  LEA R14, P0, R27, R2.reuse, 0x1 ;  /* 0x000000021b0e7211 */ /* 0x082fe200078008ff */
[----:B------:R-:W-:Y:S01]  /*08d0*/  IMAD R25, R7, 0x2, R31 ;  /* 0x0000000207197824 */ /* 0x000fe200078e021f */
[----:B------:R-:W-:Y:S01]  /*08e0*/  LEA R20, P1, R21, R2, 0x1 ;  /* 0x0000000215147211 */ /* 0x000fe200078208ff */
[----:B------:R1:W5:Y:S01]  /*08f0*/  LDG.E.U16 R85, [R12.64] ;  /* 0x000000040c557981 */ /* 0x000362000c1e1500 */
[----:B------:R-:W-:Y:S01]  /*0900*/  LEA.HI.X.SX32 R15, R27, R0, 0x1, P0 ;  /* 0x000000001b0f7211 */ /* 0x000fe200000f0eff */
[----:B------:R-:W-:Y:S01]  /*0910*/  IMAD R27, R7, 0x2, R25 ;  /* 0x00000002071b7824 */ /* 0x000fe200078e0219 */
[----:B------:R-:W-:-:S02]  /*0920*/  LEA R16, P0, R29, R2, 0x1 ;  /* 0x000000021d107211 */ /* 0x000fc400078008ff */
[----:B------:R-:W-:Y:S01]  /*0930*/  LEA.HI.X.SX32 R21, R21, R0, 0x1, P1 ;  /* 0x0000000015157211 */ /* 0x000fe200008f0eff */
[----:B------:R1:W5:Y:S01]  /*0940*/  LDG.E.U16 R36, [R14.64] ;  /* 0x000000040e247981 */ /* 0x000362000c1e1500 */
[----:B------:R-:W-:Y:S02]  /*0950*/  LEA R35, R7, R27, 0x1 ;  /* 0x0000001b07237211 */ /* 0x000fe400078e08ff */
[----:B0-----:R-:W-:Y:S01]  /*0960*/  LEA R18, P1, R33, R2, 0x1 ;  /* 0x0000000221127211 */ /* 0x001fe200078208ff */
[----:B------:R0:W5:Y:S01]  /*0970*/  LDG.E.U16 R83, [R20.64] ;  /* 0x0000000414537981 */ /* 0x000162000c1e1500 */
[-C--:B------:R-:W-:Y:S01]  /*0980*/  LEA.HI.X.SX32 R17, R29, R0.reuse, 0x1, P0 ;  /* 0x000000001d117211 */ /* 0x080fe200000f0eff */
[----:B------:R-:W-:Y:S01]  /*0990*/  IMAD R29, R7, 0x2, R35 ;  /* 0x00000002071d7824 */ /* 0x000fe200078e0223 */
[----:B------:R-:W-:-:S03]  /*09a0*/  LEA.HI.X.SX32 R19, R33, R0, 0x1, P1 ;  /* 0x0000000021137211 */ /* 0x000fc600008f0eff */
[----:B------:R-:W-:Y:S01]  /*09b0*/  IMAD R33, R7, 0x2, R29 ;  /* 0x0000000207217824 */ /* 0x000fe200078e021d */
[----:B0-----:R-:W-:Y:S01]  /*09c0*/  LEA R20, P0, R23, R2, 0x1 ;  /* 0x0000000217147211 */ /* 0x001fe200078008ff */
[----:B------:R0:W5:Y:S03]  /*09d0*/  LDG.E.U16 R87, [R16.64] ;  /* 0x0000000410577981 */ /* 0x000166000c1e1500 */
[----:B------:R-:W-:Y:S02]  /*09e0*/  LEA R37, R7, R33, 0x1 ;  /* 0x0000002107257211 */ /* 0x000fe400078e08ff */
[----:B------:R-:W-:Y:S01]  /*09f0*/  LEA.HI.X.SX32 R21, R23, R0, 0x1, P0 ;  /* 0x0000000017157211 */ /* 0x000fe200000f0eff */
[----:B------:R0:W5:Y:S01]  /*0a00*/  LDG.E.U16 R89, [R18.64] ;  /* 0x0000000412597981 */ /* 0x000162000c1e1500 */
[-C--:B-1----:R-:W-:Y:S02]  /*0a10*/  LEA R12, P0, R31, R2.reuse, 0x1 ;  /* 0x000000021f0c7211 */ /* 0x082fe400078008ff */
[----:B------:R-:W-:Y:S01]  /*0a20*/  LEA R22, P1, R27, R2, 0x1 ;  /* 0x000000021b167211 */ /* 0x000fe200078208ff */
[----:B------:R1:W5:Y:S01]  /*0a30*/  LDG.E.U16 R91, [R20.64] ;  /* 0x00000004145b7981 */ /* 0x000362000c1e1500 */
[----:B------:R-:W-:Y:S01]  /*0a40*/  LEA.HI.X.SX32 R13, R31, R0, 0x1, P0 ;  /* 0x000000001f0d7211 */ /* 0x000fe200000f0eff */
[----:B------:R-:W-:Y:S01]  /*0a50*/  IMAD R31, R7, 0x2, R37 ;  /* 0x00000002071f7824 */ /* 0x000fe200078e0225 */
[----:B------:R-:W-:-:S03]  /*0a60*/  LEA R14, P0, R25, R2, 0x1 ;  /* 0x00000002190e7211 */ /* 0x000fc600078008ff */
[----:B------:R-:W-:Y:S01]  /*0a70*/  IMAD R39, R7, 0x2, R31 ;  /* 0x0000000207277824 */ /* 0x000fe200078e021f */
[-C--:B------:R-:W-:Y:S01]  /*0a80*/  LEA.HI.X.SX32 R15, R25, R0.reuse, 0x1, P0 ;  /* 0x00000000190f7211 */ /* 0x080fe200000f0eff */
[----:B------:R1:W5:Y:S03]  /*0a90*/  LDG.E.U16 R38, [R12.64] ;  /* 0x000000040c267981 */ /* 0x000366000c1e1500 */
[----:B------:R-:W-:Y:S01]  /*0aa0*/  LEA R25, R7, R39, 0x1 ;  /* 0x0000002707197211 */ /* 0x000fe200078e08ff */
[----:B------:R1:W5:Y:S01]  /*0ab0*/  LDG.E.U16 R93, [R14.64] ;  /* 0x000000040e5d7981 */ /* 0x000362000c1e1500 */
[----:B------:R-:W-:Y:S02]  /*0ac0*/  LEA.HI.X.SX32 R23, R27, R0, 0x1, P1 ;  /* 0x000000001b177211 */ /* 0x000fe400008f0eff */
[-C--:B0-----:R-:W-:Y:S01]  /*0ad0*/  LEA R16, P0, R35, R2.reuse, 0x1 ;  /* 0x0000000223107211 */ /* 0x081fe200078008ff */
[----:B------:R-:W-:Y:S01]  /*0ae0*/  IMAD R27, R7, 0x2, R25 ;  /* 0x00000002071b7824 */ /* 0x000fe200078e0219 */
[----:B-1----:R-:W-:Y:S01]  /*0af0*/  LEA R20, P1, R37, R2, 0x1 ;  /* 0x0000000225147211 */ /* 0x002fe200078208ff */
[----:B------:R0:W5:Y:S01]  /*0b00*/  LDG.E.U16 R95, [R22.64] ;  /* 0x00000004165f7981 */ /* 0x000162000c1e1500 */
[----:B------:R-:W-:Y:S01]  /*0b10*/  LEA.HI.X.SX32 R17, R35, R0, 0x1, P0 ;  /* 0x0000000023117211 */ /* 0x000fe200000f0eff */
[----:B------:R-:W-:Y:S01]  /*0b20*/  IMAD R35, R7, 0x2, R27 ;  /* 0x0000000207237824 */ /* 0x000fe200078e021b */
[----:B------:R-:W-:-:S02]  /*0b30*/  LEA R18, P0, R29, R2, 0x1 ;  /* 0x000000021d127211 */ /* 0x000fc400078008ff */
[-C--:B------:R-:W-:Y:S01]  /*0b40*/  LEA.HI.X.SX32 R21, R37, R0.reuse, 0x1, P1 ;  /* 0x0000000025157211 */ /* 0x080fe200008f0eff */
[----:B------:R1:W5:Y:S01]  /*0b50*/  LDG.E.U16 R97, [R16.64] ;  /* 0x0000000410617981 */ /* 0x000362000c1e1500 */
[----:B------:R-:W-:Y:S02]  /*0b60*/  LEA R41, R7, R35, 0x1 ;  /* 0x0000002307297211 */ /* 0x000fe400078e08ff */
[----:B------:R-:W-:Y:S01]  /*0b70*/  LEA.HI.X.SX32 R19, R29, R0, 0x1, P0 ;  /* 0x000000001d137211 */ /* 0x000fe200000f0eff */
[----:B------:R0:W5:Y:S02]  /*0b80*/  LDG.E.U16 R101, [R20.64] ;  /* 0x0000000414657981 */ /* 0x000164000c1e1500 */
[----:B------:R-:W-:Y:S01]  /*0b90*/  IMAD R29, R7, 0x2, R41 ;  /* 0x00000002071d7824 */ /* 0x000fe200078e0229 */
[----:B------:R-:W-:Y:S01]  /*0ba0*/  LEA R12, P0, R33, R2, 0x1 ;  /* 0x00000002210c7211 */ /* 0x000fe200078008ff */
[----:B------:R0:W5:Y:S02]  /*0bb0*/  LDG.E.U16 R40, [R18.64] ;  /* 0x0000000412287981 */ /* 0x000164000c1e1500 */
[----:B------:R-:W-:Y:S01]  /*0bc0*/  IMAD R43, R7, 0x2, R29 ;  /* 0x00000002072b7824 */ /* 0x000fe200078e021d */
[----:B------:R-:W-:-:S04]  /*0bd0*/  LEA.HI.X.SX32 R13, R33, R0, 0x1, P0 ;  /* 0x00000000210d7211 */ /* 0x000fc800000f0eff */
[----:B------:R-:W-:Y:S01]  /*0be0*/  LEA R33, R7, R43, 0x1 ;  /* 0x0000002b07217211 */ /* 0x000fe200078e08ff */
[----:B------:R0:W5:Y:S01]  /*0bf0*/  LDG.E.U16 R99, [R12.64] ;  /* 0x000000040c637981 */ /* 0x000162000c1e1500 */
[----:B------:R-:W-:-:S03]  /*0c00*/  LEA R14, P0, R31, R2, 0x1 ;  /* 0x000000021f0e7211 */ /* 0x000fc600078008ff */
[----:B------:R-:W-:Y:S01]  /*0c10*/  IMAD R37, R7, 0x2, R33 ;  /* 0x0000000207257824 */ /* 0x000fe200078e0221 */
[----:B------:R-:W-:-:S03]  /*0c20*/  LEA.HI.X.SX32 R15, R31, R0, 0x1, P0 ;  /* 0x000000001f0f7211 */ /* 0x000fc600000f0eff */
[----:B------:R-:W-:Y:S01]  /*0c30*/  IMAD R31, R7, 0x2, R37 ;  /* 0x00000002071f7824 */ /* 0x000fe200078e0225 */
[----:B-1----:R-:W-:Y:S01]  /*0c40*/  LEA R16, P0, R39, R2, 0x1 ;  /* 0x0000000227107211 */ /* 0x002fe200078008ff */
[----:B------:R1:W5:Y:S03]  /*0c50*/  LDG.E.U16 R103, [R14.64] ;  /* 0x000000040e677981 */ /* 0x000366000c1e1500 */
[----:B0-----:R-:W-:Y:S02]  /*0c60*/  LEA R23, R7, R31, 0x1 ;  /* 0x0000001f07177211 */ /* 0x001fe400078e08ff */
[----:B------:R-:W-:-:S03]  /*0c70*/  LEA.HI.X.SX32 R17, R39, R0, 0x1, P0 ;  /* 0x0000000027117211 */ /* 0x000fc600000f0eff */
[----:B------:R-:W-:Y:S01]  /*0c80*/  IMAD R39, R7, 0x2, R23 ;  /* 0x0000000207277824 */ /* 0x000fe200078e0217 */
[----:B------:R-:W-:Y:S01]  /*0c90*/  LEA R18, P0, R25, R2, 0x1 ;  /* 0x0000000219127211 */ /* 0x000fe200078008ff */
[----:B------:R0:W5:Y:S02]  /*0ca0*/  LDG.E.U16 R42, [R16.64] ;  /* 0x00000004102a7981 */ /* 0x000164000c1e1500 */
[----:B------:R-:W-:Y:S01]  /*0cb0*/  IMAD R45, R7, 0x2, R39 ;  /* 0x00000002072d7824 */ /* 0x000fe200078e0227 */
[----:B------:R-:W-:-:S04]  /*0cc0*/  LEA.HI.X.SX32 R19, R25, R0, 0x1, P0 ;  /* 0x0000000019137211 */ /* 0x000fc800000f0eff */
[----:B------:R-:W-:Y:S01]  /*0cd0*/  LEA R47, R7, R45, 0x1 ;  /* 0x0000002d072f7211 */ /* 0x000fe200078e08ff */
[----:B------:R0:W5:Y:S01]  /*0ce0*/  LDG.E.U16 R105, [R18.64] ;  /* 0x0000000412697981 */ /* 0x000162000c1e1500 */
[-C--:B------:R-:W-:Y:S02]  /*0cf0*/  LEA R20, P0, R35, R2.reuse, 0x1 ;  /* 0x0000000223147211 */ /* 0x080fe400078008ff */
[----:B------:R-:W-:Y:S01]  /*0d00*/  LEA R12, P1, R27, R2, 0x1 ;  /* 0x000000021b0c7211 */ /* 0x000fe200078208ff */
[----:B------:R-:W-:Y:S01]  /*0d10*/  IMAD R25, R7, 0x2, R47 ;  /* 0x0000000207197824 */ /* 0x000fe200078e022f */
[-C--:B------:R-:W-:Y:S02]  /*0d20*/  LEA.HI.X.SX32 R21, R35, R0.reuse, 0x1, P0 ;  /* 0x0000000023157211 */ /* 0x080fe400000f0eff */
[----:B------:R-:W-:Y:S01]  /*0d30*/  LEA.HI.X.SX32 R13, R27, R0, 0x1, P1 ;  /* 0x000000001b0d7211 */ /* 0x000fe200008f0eff */
[----:B------:R-:W-:Y:S01]  /*0d40*/  IMAD R27, R7, 0x2, R25 ;  /* 0x00000002071b7824 */ /* 0x000fe200078e0219 */
[C---:B-1----:R-:W-:Y:S01]  /*0d50*/  LEA R14, P0, R41.reuse, R2, 0x1 ;  /* 0x00000002290e7211 */ /* 0x042fe200078008ff */
[----:B------:R1:W5:Y:S03]  /*0d60*/  LDG.E.U16 R109, [R20.64] ;  /* 0x00000004146d7981 */ /* 0x000366000c1e1500 */
[----:B------:R-:W-:Y:S01]  /*0d70*/  LEA.HI.X.SX32 R15, R41, R0, 0x1, P0 ;  /* 0x00000000290f7211 */ /* 0x000fe200000f0eff */
[----:B------:R1:W5:Y:S01]  /*0d80*/  LDG.E.U16 R107, [R12.64] ;  /* 0x000000040c6b7981 */ /* 0x000362000c1e1500 */
[----:B0-----:R-:W-:-:S02]  /*0d90*/  LEA R16, P0, R43, R2, 0x1 ;  /* 0x000000022b107211 */ /* 0x001fc400078008ff */
[----:B------:R-:W-:Y:S01]  /*0da0*/  LEA R35, R7, R27, 0x1 ;  /* 0x0000001b07237211 */ /* 0x000fe200078e08ff */
[----:B------:R0:W5:Y:S01]  /*0db0*/  LDG.E.U16 R44, [R14.64] ;  /* 0x000000040e2c7981 */ /* 0x000162000c1e1500 */
[----:B------:R-:W-:Y:S02]  /*0dc0*/  LEA.HI.X.SX32 R17, R43, R0, 0x1, P0 ;  /* 0x000000002b117211 */ /* 0x000fe400000f0eff */
[-C--:B------:R-:W-:Y:S01]  /*0dd0*/  LEA R24, P0, R25, R2.reuse, 0x1 ;  /* 0x0000000219187211 */ /* 0x080fe200078008ff */
[----:B------:R-:W-:Y:S01]  /*0de0*/  IMAD R41, R7, 0x2, R35 ;  /* 0x0000000207297824 */ /* 0x000fe200078e0223 */
[----:B------:R-:W-:Y:S01]  /*0df0*/  LEA R22, P1, R23, R2, 0x1 ;  /* 0x0000000217167211 */ /* 0x000fe200078208ff */
[----:B------:R0:W5:Y:S01]  /*0e00*/  LDG.E.U16 R111, [R16.64] ;  /* 0x00000004106f7981 */ /* 0x000162000c1e1500 */
[----:B------:R-:W-:Y:S01]  /*0e10*/  LEA.HI.X.SX32 R25, R25, R0, 0x1, P0 ;  /* 0x0000000019197211 */ /* 0x000fe200000f0eff */
[----:B------:R-:W-:Y:S01]  /*0e20*/  IMAD R43, R7, 0x2, R41 ;  /* 0x00000002072b7824 */ /* 0x000fe200078e0229 */
[----:B-1----:R-:W-:-:S02]  /*0e30*/  LEA R12, P0, R33, R2, 0x1 ;  /* 0x00000002210c7211 */ /* 0x002fc400078008ff */
[-C--:B------:R-:W-:Y:S01]  /*0e40*/  LEA.HI.X.SX32 R23, R23, R0.reuse, 0x1, P1 ;  /* 0x0000000017177211 */ /* 0x080fe200008f0eff */
[----:B------:R1:W5:Y:S01]  /*0e50*/  LDG.E.U16 R115, [R24.64] ;  /* 0x0000000418737981 */ /* 0x000362000c1e1500 */
[----:B------:R-:W-:Y:S02]  /*0e60*/  LEA.HI.X.SX32 R13, R33, R0, 0x1, P0 ;  /* 0x00000000210d7211 */ /* 0x000fe400000f0eff */
[-C--:B------:R-:W-:Y:S01]  /*0e70*/  LEA R20, P1, R43, R2.reuse, 0x1 ;  /* 0x000000022b147211 */ /* 0x080fe200078208ff */
[----:B------:R1:W5:Y:S01]  /*0e80*/  LDG.E.U16 R113, [R22.64] ;  /* 0x0000000416717981 */ /* 0x000362000c1e1500 */
[----:B0-----:R-:W-:Y:S02]  /*0e90*/  LEA R16, P0, R27, R2, 0x1 ;  /* 0x000000021b107211 */ /* 0x001fe400078008ff */
[-C--:B------:R-:W-:Y:S01]  /*0ea0*/  LEA.HI.X.SX32 R21, R43, R0.reuse, 0x1, P1 ;  /* 0x000000002b157211 */ /* 0x080fe200008f0eff */
[----:B------:R0:W5:Y:S01]  /*0eb0*/  LDG.E.U16 R33, [R12.64] ;  /* 0x000000040c217981 */ /* 0x000162000c1e1500 */
[----:B------:R-:W-:-:S02]  /*0ec0*/  LEA.HI.X.SX32 R17, R27, R0, 0x1, P0 ;  /* 0x000000001b117211 */ /* 0x000fc400000f0eff */
[-C--:B------:R-:W-:Y:S01]  /*0ed0*/  LEA R18, P1, R39, R2.reuse, 0x1 ;  /* 0x0000000227127211 */ /* 0x080fe200078208ff */
[----:B------:R0:W5:Y:S01]  /*0ee0*/  LDG.E.U16 R119, [R20.64] ;  /* 0x0000000414777981 */ /* 0x000162000c1e1500 */
[----:B------:R-:W-:Y:S02]  /*0ef0*/  LEA R14, P0, R37, R2, 0x1 ;  /* 0x00000002250e7211 */ /* 0x000fe400078008ff */
[----:B------:R-:W-:Y:S01]  /*0f00*/  LEA R43, R7, R43, 0x1 ;  /* 0x0000002b072b7211 */ /* 0x000fe200078e08ff */
[----:B------:R0:W5:Y:S01]  /*0f10*/  LDG.E.U16 R117, [R16.64] ;  /* 0x0000000410757981 */ /* 0x000162000c1e1500 */
[-C--:B------:R-:W-:Y:S02]  /*0f20*/  LEA.HI.X.SX32 R19, R39, R0.reuse, 0x1, P1 ;  /* 0x0000000027137211 */ /* 0x080fe400008f0eff */
[----:B------:R-:W-:Y:S02]  /*0f30*/  LEA.HI.X.SX32 R15, R37, R0, 0x1, P0 ;  /* 0x00000000250f7211 */ /* 0x000fe400000f0eff */
[-C--:B------:R-:W-:Y:S01]  /*0f40*/  LEA R26, P1, R43, R2.reuse, 0x1 ;  /* 0x000000022b1a7211 */ /* 0x080fe200078208ff */
[----:B------:R0:W5:Y:S01]  /*0f50*/  LDG.E.U16 R39, [R18.64] ;  /* 0x0000000412277981 */ /* 0x000162000c1e1500 */
[----:B-1----:R-:W-:-:S02]  /*0f60*/  LEA R22, P0, R35, R2, 0x1 ;  /* 0x0000000223167211 */ /* 0x002fc400078008ff */
[-C--:B------:R-:W-:Y:S01]  /*0f70*/  LEA.HI.X.SX32 R27, R43, R0.reuse, 0x1, P1 ;  /* 0x000000002b1b7211 */ /* 0x080fe200008f0eff */
[----:B------:R-:W-:Y:S01]  /*0f80*/  IMAD R43, R7, 0x2, R43 ;  /* 0x00000002072b7824 */ /* 0x000fe200078e022b */
[----:B------:R-:W-:Y:S01]  /*0f90*/  LEA.HI.X.SX32 R23, R35, R0, 0x1, P0 ;  /* 0x0000000023177211 */ /* 0x000fe200000f0eff */
[----:B------:R1:W5:Y:S01]  /*0fa0*/  LDG.E.U16 R46, [R14.64] ;  /* 0x000000040e2e7981 */ /* 0x000362000c1e1500 */
[-C--:B0-----:R-:W-:Y:S02]  /*0fb0*/  LEA R20, P1, R45, R2.reuse, 0x1 ;  /* 0x000000022d147211 */ /* 0x081fe400078208ff */
[----:B------:R-:W-:Y:S01]  /*0fc0*/  LEA R12, P0, R29, R2, 0x1 ;  /* 0x000000021d0c7211 */ /* 0x000fe200078008ff */
[----:B------:R-:W5:Y:S01]  /*0fd0*/  LDG.E.U16 R27, [R26.64] ;  /* 0x000000041a1b7981 */ /* 0x000f62000c1e1500 */
[-C--:B------:R-:W-:Y:S02]  /*0fe0*/  LEA.HI.X.SX32 R21, R45, R0.reuse, 0x1, P1 ;  /* 0x000000002d157211 */ /* 0x080fe400008f0eff */
[----:B------:R-:W-:Y:S01]  /*0ff0*/  LEA.HI.X.SX32 R13, R29, R0, 0x1, P0 ;  /* 0x000000001d0d7211 */ /* 0x000fe200000f0eff */
[----:B------:R-:W5:Y:S01]  /*1000*/  LDG.E.U16 R22, [R22.64] ;  /* 0x0000000416167981 */ /* 0x000f62000c1e1500 */
[----:B------:R-:W-:-:S02]  /*1010*/  LEA R24, P1, R43, R2, 0x1 ;  /* 0x000000022b187211 */ /* 0x000fc400078208ff */
[----:B------:R-:W-:Y:S01]  /*1020*/  LEA R16, P0, R31, R2, 0x1 ;  /* 0x000000021f107211 */ /* 0x000fe200078008ff */
[----:B------:R0:W5:Y:S01]  /*1030*/  LDG.E.U16 R48, [R20.64] ;  /* 0x0000000414307981 */ /* 0x000162000c1e1500 */
[-C--:B------:R-:W-:Y:S02]  /*1040*/  LEA.HI.X.SX32 R25, R43, R0.reuse, 0x1, P1 ;  /* 0x000000002b197211 */ /* 0x080fe400008f0eff */
[----:B------:R-:W-:Y:S01]  /*1050*/  LEA.HI.X.SX32 R17, R31, R0, 0x1, P0 ;  /* 0x000000001f117211 */ /* 0x000fe200000f0eff */
[----:B------:R-:W5:Y:S01]  /*1060*/  LDG.E.U16 R13, [R12.64] ;  /* 0x000000040c0d7981 */ /* 0x000f62000c1e1500 */
[-C--:B-1----:R-:W-:Y:S02]  /*1070*/  LEA R14, P1, R47, R2.reuse, 0x1 ;  /* 0x000000022f0e7211 */ /* 0x082fe400078208ff */
[----:B------:R-:W-:Y:S01]  /*1080*/  LEA R18, P0, R41, R2, 0x1 ;  /* 0x0000000229127211 */ /* 0x000fe200078008ff */
[----:B------:R-:W5:Y:S01]  /*1090*/  LDG.E.U16 R24, [R24.64] ;  /* 0x0000000418187981 */ /* 0x000f62000c1e1500 */
[----:B------:R-:W-:-:S02]  /*10a0*/  LEA.HI.X.SX32 R15, R47, R0, 0x1, P1 ;  /* 0x000000002f0f7211 */ /* 0x000fc400008f0eff */
[----:B------:R-:W-:Y:S01]  /*10b0*/  LEA.HI.X.SX32 R19, R41, R0, 0x1, P0 ;  /* 0x0000000029137211 */ /* 0x000fe200000f0eff */
[----:B------:R-:W5:Y:S04]  /*10c0*/  LDG.E.U16 R17, [R16.64] ;  /* 0x0000000410117981 */ /* 0x000f68000c1e1500 */
[----:B------:R-:W5:Y:S04]  /*10d0*/  LDG.E.U16 R15, [R14.64] ;  /* 0x000000040e0f7981 */ /* 0x000f68000c1e1500 */
[----:B------:R-:W5:Y:S01]  /*10e0*/  LDG.E.U16 R19, [R18.64] ;  /* 0x0000000412137981 */ /* 0x000f62000c1e1500 */
[----:B------:R-:W-:-:S05]  /*10f0*/  IMAD R7, R7, 0x2, R43 ;  /* 0x0000000207077824 */ /* 0x000fca00078e022b */
[----:B0-----:R-:W-:-:S04]  /*1100*/  LEA R20, P1, R7, R2, 0x1 ;  /* 0x0000000207147211 */ /* 0x001fc800078208ff */
[----:B------:R-:W-:-:S06]  /*1110*/  LEA.HI.X.SX32 R21, R7, R0, 0x1, P1 ;  /* 0x0000000007157211 */ /* 0x000fcc00008f0eff */
[----:B------:R-:W5:Y:S01]  /*1120*/  LDG.E.U16 R21, [R20.64] ;  /* 0x0000000414157981 */ /* 0x000f62000c1e1500 */
[----:B------:R-:W-:Y:S02]  /*1130*/  SHF.R.S32.HI R0, RZ, 0x7, R54 ;  /* 0x00000007ff007819 */ /* 0x000fe40000011436 */
[----:B------:R-:W-:Y:S02]  /*1140*/  SHF.L.U32 R7, R4, 0x1, RZ ;  /* 0x0000000104077819 */ /* 0x000fe400000006ff */
[----:B------:R-:W-:-:S04]  /*1150*/  SGXT R0, R0, 0x1 ;  /* 0x000000010000781a */ /* 0x000fc80000000200 */
[----:B------:R-:W-:-:S04]  /*1160*/  LOP3.LUT R0, R7, 0x110, R0, 0x78, !PT ;  /* 0x0000011007007812 */ /* 0x000fc800078e7800 */
[C---:B------:R-:W-:Y:S02]  /*1170*/  LOP3.LUT R252, R0.reuse, 0x20, RZ, 0x3c, !PT ;  /* 0x0000002000fc7812 */ /* 0x040fe400078e3cff */
[C---:B------:R-:W-:Y:S02]  /*1180*/  LOP3.LUT R243, R0.reuse, 0x40, RZ, 0x3c, !PT ;  /* 0x0000004000f37812 */ /* 0x040fe400078e3cff */
[----:B------:R-:W-:Y:S01]  /*1190*/  LOP3.LUT R242, R0, 0x60, RZ, 0x3c, !PT ;  /* 0x0000006000f27812 */ /* 0x000fe200078e3cff */
[----:B--2---:R-:W-:Y:S01]  /*11a0*/  STS.U16 [R0], R3 ;  /* 0x0000000300007388 */ /* 0x004fe20000000400 */
[----:B------:R-:W-:-:S03]  /*11b0*/  IMAD.MOV.U32 R2, RZ, RZ, 0x1 ;  /* 0x00000001ff027424 */ /* 0x000fc600078e00ff */
[----:B------:R-:W-:Y:S04]  /*11c0*/  STS.U16 [R0+0x800], R11 ;  /* 0x0008000b00007388 */ /* 0x000fe80000000400 */
[----:B------:R-:W-:Y:S04]  /*11d0*/  STS.U16 [R0+0x1000], R53 ;  /* 0x0010003500007388 */ /* 0x000fe80000000400 */
[----:B------:R-:W-:Y:S04]  /*11e0*/  STS.U16 [R0+0x1800], R59 ;  /* 0x0018003b00007388 */ /* 0x000fe80000000400 */
[----:B---3--:R0:W-:Y:S01]  /*11f0*/  STS.U16 [R0+0x2000], R65 ;  /* 0x0020004100007388 */ /* 0x0081e20000000400 */
[----:B------:R-:W-:-:S03]  /*1200*/  ISETP.LE.AND P0, PT, R2, c[0x0][0x1d0], PT ;  /* 0x0000740002007a0c */ /* 0x000fc60003f03270 */
[----:B----4-:R-:W-:Y:S04]  /*1210*/  STS.U16 [R0+0x2800], R71 ;  /* 0x0028004700007388 */ /* 0x010fe80000000400 */
[----:B-----5:R-:W-:Y:S01]  /*1220*/  STS.U16 [R0+0x3000], R77 ;  /* 0x0030004d00007388 */ /* 0x020fe20000000400 */
[----:B------:R-:W-:Y:S01]  /*1230*/  IMAD.MOV.U32 R2, RZ, RZ, -0x800000 ;  /* 0xff800000ff027424 */ /* 0x000fe200078e00ff */
[----:B------:R-:W-:Y:S01]  /*1240*/  MOV R201, 0x3f800000 ;  /* 0x3f80000000c97802 */ /* 0x000fe20000000f00 */
[----:B------:R-:W-:Y:S01]  /*1250*/  IMAD.MOV.U32 R200, RZ, RZ, 0x3f800000 ;  /* 0x3f800000ffc87424 */ /* 0x000fe200078e00ff */
[----:B0-----:R-:W-:Y:S01]  /*1260*/  CS2R R64, SRZ ;  /* 0x0000000000407805 */ /* 0x001fe2000001ff00 */
[----:B------:R-:W-:Y:S01]  /*1270*/  IMAD.MOV.U32 R3, RZ, RZ, -0x800000 ;  /* 0xff800000ff037424 */ /* 0x000fe200078e00ff */
[----:B------:R-:W-:Y:S01]  /*1280*/  CS2R R128, SRZ ;  /* 0x0000000000807805 */ /* 0x000fe2000001ff00 */
[----:B------:R-:W-:Y:S01]  /*1290*/  CS2R R130, SRZ ;  /* 0x0000000000827805 */ /* 0x000fe2000001ff00 */
[----:B------:R-:W-:Y:S01]  /*12a0*/  CS2R R124, SRZ ;  /* 0x00000000007c7805 */ /* 0x000fe2000001ff00 */
[----:B------:R-:W-:Y:S01]  /*12b0*/  CS2R R126, SRZ ;  /* 0x00000000007e7805 */ /* 0x000fe2000001ff00 */
[----:B------:R-:W-:Y:S01]  /*12c0*/  CS2R R132, SRZ ;  /* 0x0000000000847805 */ /* 0x000fe2000001ff00 */
[----:B------:R-:W-:Y:S01]  /*12d0*/  CS2R R134, SRZ ;  /* 0x0000000000867805 */ /* 0x000fe2000001ff00 */
[----:B------:R0:W-:Y:S04]  /*12e0*/  STS.U16 [R0+0x3800], R83 ;  /* 0x0038005300007388 */ /* 0x0001e80000000400 */
[----:B------:R-:W-:Y:S04]  /*12f0*/  STS.U16 [R0+0x4000], R89 ;  /* 0x0040005900007388 */ /* 0x000fe80000000400 */
[----:B------:R1:W-:Y:S04]  /*1300*/  STS.U16 [R0+0x4800], R95 ;  /* 0x0048005f00007388 */ /* 0x0003e80000000400 */
[----:B------:R2:W-:Y:S01]  /*1310*/  STS.U16 [R0+0x5000], R101 ;  /* 0x0050006500007388 */ /* 0x0005e20000000400 */
[----:B------:R-:W-:Y:S01]  /*1320*/  CS2R R120, SRZ ;  /* 0x0000000000787805 */ /* 0x000fe2000001ff00 */
[----:B------:R-:W-:Y:S01]  /*1330*/  CS2R R122, SRZ ;  /* 0x00000000007a7805 */ /* 0x000fe2000001ff00 */
[----:B0-----:R-:W-:Y:S01]  /*1340*/  CS2R R82, SRZ ;  /* 0x0000000000527805 */ /* 0x001fe2000001ff00 */
[----:B-1----:R-:W-:Y:S01]  /*1350*/  CS2R R94, SRZ ;  /* 0x00000000005e7805 */ /* 0x002fe2000001ff00 */
[----:B------:R-:W-:Y:S01]  /*1360*/  CS2R R76, SRZ ;  /* 0x00000000004c7805 */ /* 0x000fe2000001ff00 */
[----:B------:R-:W-:Y:S01]  /*1370*/  CS2R R70, SRZ ;  /* 0x0000000000467805 */ /* 0x000fe2000001ff00 */
[----:B------:R-:W-:Y:S01]  /*1380*/  SHF.L.U32 R52, R54, 0x1, RZ ;  /* 0x0000000136347819 */ /* 0x000fe200000006ff */
[----:B--2---:R-:W-:Y:S01]  /*1390*/  CS2R R100, SRZ ;  /* 0x0000000000647805 */ /* 0x004fe2000001ff00 */
[----:B------:R-:W-:Y:S04]  /*13a0*/  STS.U16 [R0+0x5800], R107 ;  /* 0x0058006b00007388 */ /* 0x000fe80000000400 */
        /* <DEDUP_REMOVED lines=8> */
[----:B------:R0:W-:Y:S04]  /*1430*/  STS.U16 [R252+0x2200], R67 ;  /* 0x00220043fc007388 */ /* 0x0001e80000000400 */
        /* <DEDUP_REMOVED lines=33> */
[----:B------:R-:W-:Y:S01]  /*1650*/  STS.U16 [R242+0x7600], R19 ;  /* 0x00760013f2007388 */ /* 0x000fe20000000400 */
[----:B0-----:R-:W-:Y:S01]  /*1660*/  CS2R R66, SRZ ;  /* 0x0000000000427805 */ /* 0x001fe2000001ff00 */
[----:B-1----:R-:W-:Y:S01]  /*1670*/  CS2R R48, SRZ ;  /* 0x0000000000307805 */ /* 0x002fe2000001ff00 */
[----:B------:R-:W-:Y:S01]  /*1680*/  CS2R R60, SRZ ;  /* 0x00000000003c7805 */ /* 0x000fe2000001ff00 */
[----:B------:R0:W-:Y:S01]  /*1690*/  STS.U16 [R242+0xe00], R51 ;  /* 0x000e0033f2007388 */ /* 0x0001e20000000400 */
[----:B------:R-:W-:Y:S01]  /*16a0*/  CS2R R106, SRZ ;  /* 0x00000000006a7805 */ /* 0x000fe2000001ff00 */
[----:B------:R-:W-:Y:S01]  /*16b0*/  CS2R R102, SRZ ;  /* 0x0000000000667805 */ /* 0x000fe2000001ff00 */
[----:B------:R-:W-:Y:S01]  /*16c0*/  CS2R R96, SRZ ;  /* 0x0000000000607805 */ /* 0x000fe2000001ff00 */
[----:B------:R1:W-:Y:S01]  /*16d0*/  STS.U16 [R242+0x1e00], R63 ;  /* 0x001e003ff2007388 */ /* 0x0003e20000000400 */
[----:B------:R-:W-:Y:S01]  /*16e0*/  CS2R R78, SRZ ;  /* 0x00000000004e7805 */ /* 0x000fe2000001ff00 */
[----:B------:R-:W-:Y:S01]  /*16f0*/  CS2R R72, SRZ ;  /* 0x0000000000487805 */ /* 0x000fe2000001ff00 */
[----:B--2---:R-:W-:Y:S01]  /*1700*/  CS2R R22, SRZ ;  /* 0x0000000000167805 */ /* 0x004fe2000001ff00 */
[----:B------:R2:W-:Y:S01]  /*1710*/  STS.U16 [R242+0x2600], R69 ;  /* 0x00260045f2007388 */ /* 0x0005e20000000400 */
[----:B0-----:R-:W-:-:S03]  /*1720*/  CS2R R50, SRZ ;  /* 0x0000000000327805 */ /* 0x001fc6000001ff00 */
[----:B------:R0:W-:Y:S01]  /*1730*/  STS.U16 [R242+0x2e00], R75 ;  /* 0x002e004bf2007388 */ /* 0x0001e20000000400 */
[----:B-1----:R-:W-:-:S03]  /*1740*/  CS2R R62, SRZ ;  /* 0x00000000003e7805 */ /* 0x002fc6000001ff00 */
[----:B------:R1:W-:Y:S01]  /*1750*/  STS.U16 [R242+0x3600], R81 ;  /* 0x00360051f2007388 */ /* 0x0003e20000000400 */
[----:B--2---:R-:W-:-:S03]  /*1760*/  CS2R R68, SRZ ;  /* 0x0000000000447805 */ /* 0x004fc6000001ff00 */
[----:B------:R2:W-:Y:S01]  /*1770*/  STS.U16 [R242+0x4600], R93 ;  /* 0x0046005df2007388 */ /* 0x0005e20000000400 */
[----:B0-----:R-:W-:-:S03]  /*1780*/  CS2R R74, SRZ ;  /* 0x00000000004a7805 */ /* 0x001fc6000001ff00 */
[----:B------:R0:W-:Y:S01]  /*1790*/  STS.U16 [R242+0x4e00], R99 ;  /* 0x004e0063f2007388 */ /* 0x0001e20000000400 */
[----:B-1----:R-:W-:-:S03]  /*17a0*/  CS2R R80, SRZ ;  /* 0x0000000000507805 */ /* 0x002fc6000001ff00 */
[----:B------:R1:W-:Y:S01]  /*17b0*/  STS.U16 [R242+0x5600], R105 ;  /* 0x00560069f2007388 */ /* 0x0003e20000000400 */
[----:B--2---:R-:W-:-:S03]  /*17c0*/  CS2R R92, SRZ ;  /* 0x00000000005c7805 */ /* 0x004fc6000001ff00 */
[----:B------:R2:W-:Y:S01]  /*17d0*/  STS.U16 [R242+0x7e00], R21 ;  /* 0x007e0015f2007388 */ /* 0x0005e20000000400 */
[----:B0-----:R-:W-:Y:S01]  /*17e0*/  CS2R R98, SRZ ;  /* 0x0000000000627805 */ /* 0x001fe2000001ff00 */
[----:B-1----:R-:W-:Y:S01]  /*17f0*/  CS2R R104, SRZ ;  /* 0x0000000000687805 */ /* 0x002fe2000001ff00 */
[----:B--2---:R-:W-:Y:S01]  /*1800*/  CS2R R20, SRZ ;  /* 0x0000000000147805 */ /* 0x004fe2000001ff00 */
[----:B------:R-:W-:Y:S05]  /*1810*/  @!P0 BRA `(.L_x_0) ;  /* 0x00007b8000008947 */ /* 0x000fea0003800000 */
[----:B------:R-:W-:Y:S01]  /*1820*/  IMAD R8, R56, c[0x0][0x1a4], RZ ;  /* 0x0000690038087a24 */ /* 0x000fe200078e02ff */
[----:B------:R-:W-:Y:S01]  /*1830*/  MOV R200, 0x3f800000 ;  /* 0x3f80000000c87802 */ /* 0x000fe20000000f00 */
[----:B------:R-:W-:Y:S01]  /*1840*/  IMAD.MOV.U32 R61, RZ, RZ, c[0x0][0x1a4] ;  /* 0x00006900ff3d7624 */ /* 0x000fe200078e00ff */
[----:B------:R-:W-:Y:S01]  /*1850*/  CS2R R128, SRZ ;  /* 0x0000000000807805 */ /* 0x000fe2000001ff00 */
[----:B------:R-:W-:Y:S01]  /*1860*/  IMAD R2, R58, c[0x0][0x1a0], RZ ;  /* 0x000068003a027a24 */ /* 0x000fe200078e02ff */
[----:B------:R-:W-:Y:S01]  /*1870*/  CS2R R130, SRZ ;  /* 0x0000000000827805 */ /* 0x000fe2000001ff00 */
[C---:B------:R-:W-:Y:S01]  /*1880*/  IMAD R9, R61.reuse, 0x2, R8 ;  /* 0x000000023d097824 */ /* 0x040fe200078e0208 */
[----:B------:R-:W-:Y:S01]  /*1890*/  CS2R R124, SRZ ;  /* 0x00000000007c7805 */ /* 0x000fe2000001ff00 */
[C---:B------:R-:W-:Y:S01]  /*18a0*/  IMAD R5, R4.reuse, c[0x0][0x1a8], RZ ;  /* 0x00006a0004057a24 */ /* 0x040fe200078e02ff */
[----:B------:R-:W-:Y:S01]  /*18b0*/  CS2R R126, SRZ ;  /* 0x00000000007e7805 */ /* 0x000fe2000001ff00 */
[----:B------:R-:W-:Y:S01]  /*18c0*/  IMAD R12, R4, c[0x0][0x1b4], RZ ;  /* 0x00006d00040c7a24 */ /* 0x000fe200078e02ff */
[----:B------:R-:W-:Y:S01]  /*18d0*/  LEA R10, R61, R9, 0x1 ;  /* 0x000000093d0a7211 */ /* 0x000fe200078e08ff */
[C---:B------:R-:W-:Y:S01]  /*18e0*/  IMAD.SHL.U32 R4, R2.reuse, 0x2, RZ ;  /* 0x0000000202047824 */ /* 0x040fe200078e00ff */
[----:B------:R-:W-:Y:S01]  /*18f0*/  CS2R R132, SRZ ;  /* 0x0000000000847805 */ /* 0x000fe2000001ff00 */
[----:B------:R-:W-:Y:S01]  /*1900*/  IMAD.SHL.U32 R7, R5, 0x2, RZ ;  /* 0x0000000205077824 */ /* 0x000fe200078e00ff */
[----:B------:R-:W-:Y:S01]  /*1910*/  CS2R R134, SRZ ;  /* 0x0000000000867805 */ /* 0x000fe2000001ff00 */
[----:B------:R-:W-:Y:S01]  /*1920*/  IMAD R11, R61, 0x2, R10 ;  /* 0x000000023d0b7824 */ /* 0x000fe200078e020a */
[----:B------:R-:W-:Y:S01]  /*1930*/  CS2R R120, SRZ ;  /* 0x0000000000787805 */ /* 0x000fe2000001ff00 */
[----:B------:R-:W-:Y:S01]  /*1940*/  IMAD.HI R2, R2, 0x2, RZ ;  /* 0x0000000202027827 */ /* 0x000fe200078e02ff */
[----:B------:R-:W-:Y:S01]  /*1950*/  IADD3 R57, P0, P1, R7, c[0x0][0x168], R4 ;  /* 0x00005a0007397a10 */ /* 0x000fe2000791e004 */
[----:B------:R-:W-:Y:S01]  /*1960*/  CS2R R122, SRZ ;  /* 0x00000000007a7805 */ /* 0x000fe2000001ff00 */
[----:B------:R-:W-:Y:S01]  /*1970*/  CS2R R80, SRZ ;  /* 0x0000000000507805 */ /* 0x000fe2000001ff00 */
[----:B------:R-:W-:Y:S01]  /*1980*/  IMAD R13, R61, 0x2, R11 ;  /* 0x000000023d0d7824 */ /* 0x000fe200078e020b */
[----:B------:R-:W-:Y:S01]  /*1990*/  CS2R R82, SRZ ;  /* 0x0000000000527805 */ /* 0x000fe2000001ff00 */
[----:B------:R-:W-:Y:S01]  /*19a0*/  IMAD.HI R5, R5, 0x2, RZ ;  /* 0x0000000205057827 */ /* 0x000fe200078e02ff */
[----:B------:R-:W-:Y:S01]  /*19b0*/  CS2R R104, SRZ ;  /* 0x0000000000687805 */ /* 0x000fe2000001ff00 */
[----:B------:R-:W-:Y:S01]  /*19c0*/  CS2R R106, SRZ ;  /* 0x00000000006a7805 */ /* 0x000fe2000001ff00 */
[----:B------:R-:W-:Y:S01]  /*19d0*/  LEA R14, R61, R13, 0x1 ;  /* 0x0000000d3d0e7211 */ /* 0x000fe200078e08ff */
[----:B------:R-:W-:Y:S01]  /*19e0*/  IMAD R3, R58, c[0x0][0x1b0], RZ ;  /* 0x00006c003a037a24 */ /* 0x000fe200078e02ff */
[----:B------:R-:W-:Y:S01]  /*19f0*/  IADD3.X R59, R5, c[0x0][0x16c], R2, P0, P1 ;  /* 0x00005b00053b7a10 */ /* 0x000fe200007e2402 */
[----:B------:R-:W-:Y:S01]  /*1a00*/  IMAD.SHL.U32 R17, R12, 0x2, RZ ;  /* 0x000000020c117824 */ /* 0x000fe200078e00ff */
[----:B------:R-:W-:Y:S01]  /*1a10*/  LOP3.LUT R2, R52, 0x10, RZ, 0xc0, !PT ;  /* 0x0000001034027812 */ /* 0x000fe200078ec0ff */
[----:B------:R-:W-:Y:S01]  /*1a20*/  IMAD R15, R61, 0x2, R14 ;  /* 0x000000023d0f7824 */ /* 0x000fe200078e020e */
[----:B------:R-:W-:Y:S01]  /*1a30*/  SHF.L.U32 R224, R3, 0x1, RZ ;  /* 0x0000000103e07819 */ /* 0x000fe200000006ff */
[----:B------:R-:W-:Y:S01]  /*1a40*/  IMAD.HI R21, R12, 0x2, RZ ;  /* 0x000000020c157827 */ /* 0x000fe200078e02ff */
[----:B------:R-:W-:Y:S01]  /*1a50*/  LOP3.LUT R24, R2, 0xe0, R54, 0xf8, !PT ;  /* 0x000000e002187812 */ /* 0x000fe200078ef836 */
[----:B------:R-:W-:Y:S01]  /*1a60*/  CS2R R100, SRZ ;  /* 0x0000000000647805 */ /* 0x000fe2000001ff00 */
[----:B------:R-:W-:Y:S01]  /*1a70*/  IADD3 R224, P2, P3, R17, c[0x0][0x170], R224 ;  /* 0x00005c0011e07a10 */ /* 0x000fe20007b5e0e0 */
[----:B------:R-:W-:Y:S01]  /*1a80*/  IMAD R16, R61, 0x2, R15 ;  /* 0x000000023d107824 */ /* 0x000fe200078e020f */
[----:B------:R-:W-:Y:S01]  /*1a90*/  LOP3.LUT R17, R54, 0x7, RZ, 0xc0, !PT ;  /* 0x0000000736117812 */ /* 0x000fe200078ec0ff */
[----:B------:R-:W-:Y:S01]  /*1aa0*/  IMAD.HI R2, R3, 0x2, RZ ;  /* 0x0000000203027827 */ /* 0x000fe200078e02ff */
[-C--:B------:R-:W-:Y:S01]  /*1ab0*/  LEA R32, P0, R8, R57.reuse, 0x1 ;  /* 0x0000003908207211 */ /* 0x080fe200078008ff */
[----:B------:R-:W-:Y:S01]  /*1ac0*/  CS2R R102, SRZ ;  /* 0x0000000000667805 */ /* 0x000fe2000001ff00 */
[----:B------:R-:W-:Y:S01]  /*1ad0*/  LEA R18, R61, R16, 0x1 ;  /* 0x000000103d127211 */ /* 0x000fe200078e08ff */
[----:B------:R-:W-:Y:S01]  /*1ae0*/  IMAD.SHL.U32 R23, R54, 0x80, RZ ;  /* 0x0000008036177824 */ /* 0x000fe200078e00ff */
[----:B------:R-:W-:Y:S01]  /*1af0*/  IADD3.X R2, R21, c[0x0][0x174], R2, P2, P3 ;  /* 0x00005d0015027a10 */ /* 0x000fe200017e6402 */
[----:B------:R-:W-:Y:S01]  /*1b00*/  IMAD R17, R17, 0x110, RZ ;  /* 0x0000011011117824 */ /* 0x000fe200078e02ff */
[----:B------:R-:W-:Y:S01]  /*1b10*/  LEA R19, R61, R18, 0x1 ;  /* 0x000000123d137211 */ /* 0x000fe200078e08ff */
[----:B------:R-:W-:Y:S01]  /*1b20*/  IMAD R39, R56, c[0x0][0x1b8], RZ ;  /* 0x00006e0038277a24 */ /* 0x000fe200078e02ff */
[----:B------:R-:W-:Y:S01]  /*1b30*/  LEA R28, P2, R10, R57, 0x1 ;  /* 0x000000390a1c7211 */ /* 0x000fe200078408ff */
[----:B------:R-:W-:Y:S01]  /*1b40*/  IMAD.MOV.U32 R6, RZ, RZ, c[0x0][0x1b8] ;  /* 0x00006e00ff067624 */ /* 0x000fe200078e00ff */
[----:B------:R-:W-:Y:S01]  /*1b50*/  LOP3.LUT R12, R23, 0x800, RZ, 0xc0, !PT ;  /* 0x00000800170c7812 */ /* 0x000fe200078ec0ff */
[----:B------:R-:W-:Y:S01]  /*1b60*/  IMAD R20, R61, 0x2, R19 ;  /* 0x000000023d147824 */ /* 0x000fe200078e0213 */
[----:B------:R-:W-:Y:S01]  /*1b70*/  LEA.HI.X.SX32 R33, R8, R59, 0x1, P0 ;  /* 0x0000003b08217211 */ /* 0x000fe200000f0eff */
[----:B------:R-:W-:Y:S01]  /*1b80*/  IMAD R41, R6, 0x2, R39 ;  /* 0x0000000206297824 */ /* 0x000fe200078e0227 */
[----:B------:R-:W-:Y:S01]  /*1b90*/  LOP3.LUT R23, R17, R24, RZ, 0x3c, !PT ;  /* 0x0000001811177212 */ /* 0x000fe200078e3cff */
[----:B------:R-:W-:Y:S01]  /*1ba0*/  IMAD.MOV.U32 R201, RZ, RZ, 0x3f800000 ;  /* 0x3f800000ffc97424 */ /* 0x000fe200078e00ff */
[----:B------:R-:W-:Y:S01]  /*1bb0*/  LEA R4, R61, R20, 0x1 ;  /* 0x000000143d047211 */ /* 0x000fe200078e08ff */
[----:B------:R-:W-:Y:S01]  /*1bc0*/  STL.64 [R1+0x390], R32 ;  /* 0x0003902001007387 */ /* 0x000fe20000100a00 */
[----:B------:R-:W-:Y:S01]  /*1bd0*/  LEA R30, P1, R9, R57, 0x1 ;  /* 0x00000039091e7211 */ /* 0x000fe200078208ff */
[----:B------:R-:W-:Y:S01]  /*1be0*/  CS2R R96, SRZ ;  /* 0x0000000000607805 */ /* 0x000fe2000001ff00 */
[C---:B------:R-:W-:Y:S01]  /*1bf0*/  LEA R5, R61.reuse, R4, 0x1 ;  /* 0x000000043d057211 */ /* 0x040fe200078e08ff */
[----:B------:R-:W-:Y:S01]  /*1c00*/  CS2R R98, SRZ ;  /* 0x0000000000627805 */ /* 0x000fe2000001ff00 */
[----:B------:R-:W-:Y:S01]  /*1c10*/  LEA.HI.X.SX32 R29, R10, R59, 0x1, P2 ;  /* 0x0000003b0a1d7211 */ /* 0x000fe200010f0eff */
[----:B------:R-:W-:Y:S01]  /*1c20*/  CS2R R92, SRZ ;  /* 0x00000000005c7805 */ /* 0x000fe2000001ff00 */
[----:B------:R-:W-:Y:S01]  /*1c30*/  LEA R7, R61, R5, 0x1 ;  /* 0x000000053d077211 */ /* 0x000fe200078e08ff */
[----:B------:R-:W-:Y:S01]  /*1c40*/  CS2R R94, SRZ ;  /* 0x00000000005e7805 */ /* 0x000fe2000001ff00 */
[----:B------:R-:W-:Y:S01]  /*1c50*/  LEA.HI.X.SX32 R31, R9, R59, 0x1, P1 ;  /* 0x0000003b091f7211 */ /* 0x000fe200008f0eff */
[----:B------:R0:W-:Y:S01]  /*1c60*/  STL.64 [R1+0x380], R28 ;  /* 0x0003801c01007387 */ /* 0x0001e20000100a00 */
[----:B------:R-:W-:Y:S01]  /*1c70*/  LEA R43, R6, R41, 0x1 ;  /* 0x00000029062b7211 */ /* 0x000fe200078e08ff */
[C---:B------:R-:W-:Y:S01]  /*1c80*/  IMAD R22, R61.reuse, 0x2, R7 ;  /* 0x000000023d167824 */ /* 0x040fe200078e0207 */
[----:B------:R-:W-:Y:S01]  /*1c90*/  IADD3 R12, R12, R23, RZ ;  /* 0x000000170c0c7210 */ /* 0x000fe20007ffe0ff */
[----:B------:R1:W-:Y:S01]  /*1ca0*/  STL.64 [R1+0x388], R30 ;  /* 0x0003881e01007387 */ /* 0x0003e20000100a00 */
[C---:B------:R-:W-:Y:S01]  /*1cb0*/  LEA R45, R6.reuse, R43, 0x1 ;  /* 0x0000002b062d7211 */ /* 0x040fe200078e08ff */
[----:B------:R-:W-:Y:S01]  /*1cc0*/  CS2R R76, SRZ ;  /* 0x00000000004c7805 */ /* 0x000fe2000001ff00 */
[----:B------:R-:W-:Y:S01]  /*1cd0*/  LEA R3, R61, R22, 0x1 ;  /* 0x000000163d037211 */ /* 0x000fe200078e08ff */
[----:B------:R-:W-:Y:S01]  /*1ce0*/  CS2R R78, SRZ ;  /* 0x00000000004e7805 */ /* 0x000fe2000001ff00 */
[----:B------:R-:W-:Y:S01]  /*1cf0*/  LOP3.LUT R17, R17, 0x30, R52, 0x78, !PT ;  /* 0x0000003011117812 */ /* 0x000fe200078e7834 */
[C---:B------:R-:W-:Y:S01]  /*1d00*/  IMAD R47, R6.reuse, 0x2, R45 ;  /* 0x00000002062f7824 */ /* 0x040fe200078e022d */
[----:B------:R-:W-:Y:S01]  /*1d10*/  CS2R R72, SRZ ;  /* 0x0000000000487805 */ /* 0x000fe2000001ff00 */
[----:B------:R-:W-:Y:S01]  /*1d20*/  IMAD R24, R61, 0x2, R3 ;  /* 0x000000023d187824 */ /* 0x000fe200078e0203 */
[-C--:B0-----:R-:W-:Y:S01]  /*1d30*/  LEA R28, P0, R11, R57.reuse, 0x1 ;  /* 0x000000390b1c7211 */ /* 0x081fe200078008ff */
[C---:B------:R-:W-:Y:S01]  /*1d40*/  IMAD R49, R6.reuse, 0x2, R47 ;  /* 0x0000000206317824 */ /* 0x040fe200078e022f */
[----:B------:R-:W-:Y:S01]  /*1d50*/  CS2R R74, SRZ ;  /* 0x00000000004a7805 */ /* 0x000fe2000001ff00 */
[----:B------:R-:W-:Y:S01]  /*1d60*/  IMAD R26, R61, 0x2, R24 ;  /* 0x000000023d1a7824 */ /* 0x000fe200078e0218 */
[----:B-1----:R-:W-:Y:S01]  /*1d70*/  LEA R30, P1, R13, R57, 0x1 ;  /* 0x000000390d1e7211 */ /* 0x002fe200078208ff */
[----:B------:R-:W-:Y:S01]  /*1d80*/  IMAD R51, R6, 0x2, R49 ;  /* 0x0000000206337824 */ /* 0x000fe200078e0231 */
[----:B------:R-:W-:Y:S01]  /*1d90*/  LEA.HI.X.SX32 R29, R11, R59, 0x1, P0 ;  /* 0x0000003b0b1d7211 */ /* 0x000fe200000f0eff */
[----:B------:R-:W-:Y:S01]  /*1da0*/  IMAD R8, R61, 0x2, R26 ;  /* 0x000000023d087824 */ /* 0x000fe200078e021a */
[----:B------:R-:W-:Y:S01]  /*1db0*/  LEA R34, P0, R14, R57, 0x1 ;  /* 0x000000390e227211 */ /* 0x000fe200078008ff */
[C---:B------:R-:W-:Y:S01]  /*1dc0*/  IMAD R53, R6.reuse, 0x2, R51 ;  /* 0x0000000206357824 */ /* 0x040fe200078e0233 */
[----:B------:R-:W-:Y:S01]  /*1dd0*/  LEA.HI.X.SX32 R31, R13, R59, 0x1, P1 ;  /* 0x0000003b0d1f7211 */ /* 0x000fe200008f0eff */
[----:B------:R0:W-:Y:S01]  /*1de0*/  STL.64 [R1+0x378], R28 ;  /* 0x0003781c01007387 */ /* 0x0001e20000100a00 */
[----:B------:R-:W-:Y:S01]  /*1df0*/  LEA R10, R61, R8, 0x1 ;  /* 0x000000083d0a7211 */ /* 0x000fe200078e08ff */
[----:B------:R-:W-:Y:S01]  /*1e00*/  IMAD R55, R6, 0x2, R53 ;  /* 0x0000000206377824 */ /* 0x000fe200078e0235 */
[C---:B------:R-:W-:Y:S01]  /*1e10*/  LEA R32, P1, R15.reuse, R57, 0x1 ;  /* 0x000000390f207211 */ /* 0x040fe200078208ff */
[----:B------:R1:W-:Y:S01]  /*1e20*/  STL.64 [R1+0x370], R30 ;  /* 0x0003701e01007387 */ /* 0x0003e20000100a00 */
[----:B------:R-:W-:Y:S01]  /*1e30*/  LEA.HI.X.SX32 R35, R14, R59, 0x1, P0 ;  /* 0x0000003b0e237211 */ /* 0x000fe200000f0eff */
[----:B------:R-:W-:Y:S01]  /*1e40*/  IMAD R27, R6, 0x2, R55 ;  /* 0x00000002061b7824 */ /* 0x000fe200078e0237 */
[C---:B------:R-:W-:Y:S01]  /*1e50*/  LEA R36, P0, R16.reuse, R57, 0x1 ;  /* 0x0000003910247211 */ /* 0x040fe200078008ff */
[----:B------:R-:W-:Y:S01]  /*1e60*/  CS2R R68, SRZ ;  /* 0x0000000000447805 */ /* 0x000fe2000001ff00 */
[-C--:B------:R-:W-:Y:S01]  /*1e70*/  LEA.HI.X.SX32 R33, R15, R59.reuse, 0x1, P1 ;  /* 0x0000003b0f217211 */ /* 0x080fe200008f0eff */
[----:B------:R2:W-:Y:S01]  /*1e80*/  STL.64 [R1+0x368], R34 ;  /* 0x0003682201007387 */ /* 0x0005e20000100a00 */
[----:B------:R-:W-:Y:S01]  /*1e90*/  LEA.HI.X.SX32 R37, R16, R59, 0x1, P0 ;  /* 0x0000003b10257211 */ /* 0x000fe200000f0eff */
[C---:B0-----:R-:W-:Y:S01]  /*1ea0*/  IMAD R29, R6.reuse, 0x2, R27 ;  /* 0x00000002061d7824 */ /* 0x041fe200078e021b */
[C---:B------:R-:W-:Y:S01]  /*1eb0*/  LEA R28, R61.reuse, R10, 0x1 ;  /* 0x0000000a3d1c7211 */ /* 0x040fe200078e08ff */
[----:B------:R0:W-:Y:S01]  /*1ec0*/  STL.64 [R1+0x360], R32 ;  /* 0x0003602001007387 */ /* 0x0001e20000100a00 */
[----:B------:R-:W-:Y:S01]  /*1ed0*/  CS2R R70, SRZ ;  /* 0x0000000000467805 */ /* 0x000fe2000001ff00 */
[C---:B-1----:R-:W-:Y:S01]  /*1ee0*/  IMAD R31, R6.reuse, 0x2, R29 ;  /* 0x00000002061f7824 */ /* 0x042fe200078e021d */
[C---:B------:R-:W-:Y:S01]  /*1ef0*/  LEA R30, R61.reuse, R28, 0x1 ;  /* 0x0000001c3d1e7211 */ /* 0x040fe200078e08ff */
[----:B------:R1:W-:Y:S02]  /*1f00*/  STL.64 [R1+0x358], R36 ;  /* 0x0003582401007387 */ /* 0x0003e40000100a00 */
[----:B------:R-:W-:Y:S01]  /*1f10*/  IMAD R21, R6, 0x2, R31 ;  /* 0x0000000206157824 */ /* 0x000fe200078e021f */
[----:B------:R-:W-:-:S02]  /*1f20*/  LEA R14, R61, R30, 0x1 ;  /* 0x0000001e3d0e7211 */ /* 0x000fc400078e08ff */
[----:B--2---:R-:W-:Y:S01]  /*1f30*/  LEA R34, P1, R18, R57, 0x1 ;  /* 0x0000003912227211 */ /* 0x004fe200078208ff */
[----:B------:R-:W-:Y:S01]  /*1f40*/  IMAD R23, R6, 0x2, R21 ;  /* 0x0000000206177824 */ /* 0x000fe200078e0215 */
[----:B0-----:R-:W-:Y:S02]  /*1f50*/  LEA R32, R61, R14, 0x1 ;  /* 0x0000000e3d207211 */ /* 0x001fe400078e08ff */
[----:B------:R-:W-:Y:S01]  /*1f60*/  LEA.HI.X.SX32 R35, R18, R59, 0x1, P1 ;  /* 0x0000003b12237211 */ /* 0x000fe200008f0eff */
[C---:B------:R-:W-:Y:S01]  /*1f70*/  IMAD R25, R6.reuse, 0x2, R23 ;  /* 0x0000000206197824 */ /* 0x040fe200078e0217 */
[----:B-1----:R-:W-:Y:S02]  /*1f80*/  LEA R36, P0, R19, R57, 0x1 ;  /* 0x0000003913247211 */ /* 0x002fe400078008ff */
[----:B------:R-:W-:Y:S01]  /*1f90*/  LEA R16, R61, R32, 0x1 ;  /* 0x000000203d107211 */ /* 0x000fe200078e08ff */
[----:B------:R0:W-:Y:S01]  /*1fa0*/  STL.64 [R1+0x350], R34 ;  /* 0x0003502201007387 */ /* 0x0001e20000100a00 */
[----:B------:R-:W-:Y:S01]  /*1fb0*/  LEA.HI.X.SX32 R37, R19, R59, 0x1, P0 ;  /* 0x0000003b13257211 */ /* 0x000fe200000f0eff */
[----:B------:R-:W-:Y:S01]  /*1fc0*/  IMAD R13, R6, 0x2, R25 ;  /* 0x00000002060d7824 */ /* 0x000fe200078e0219 */
[----:B------:R-:W-:-:S03]  /*1fd0*/  LEA R18, R61, R16, 0x1 ;  /* 0x000000103d127211 */ /* 0x000fc600078e08ff */
[----:B------:R1:W-:Y:S01]  /*1fe0*/  STL.64 [R1+0x348], R36 ;  /* 0x0003482401007387 */ /* 0x0003e20000100a00 */
[----:B------:R-:W-:Y:S01]  /*1ff0*/  LEA R33, R61, R18, 0x1 ;  /* 0x000000123d217211 */ /* 0x000fe200078e08ff */
[----:B------:R-:W-:Y:S01]  /*2000*/  IMAD R15, R6, 0x2, R13 ;  /* 0x00000002060f7824 */ /* 0x000fe200078e020d */
[----:B0-----:R-:W-:-:S03]  /*2010*/  LEA R34, P1, R20, R57, 0x1 ;  /* 0x0000003914227211 */ /* 0x001fc600078208ff */
[----:B------:R-:W-:Y:S01]  /*2020*/  IMAD R19, R6, 0x2, R15 ;  /* 0x0000000206137824 */ /* 0x000fe200078e020f */
[----:B------:R-:W-:Y:S02]  /*2030*/  LEA.HI.X.SX32 R35, R20, R59, 0x1, P1 ;  /* 0x0000003b14237211 */ /* 0x000fe400008f0eff */
[C---:B-1----:R-:W-:Y:S02]  /*2040*/  LEA R36, P0, R4.reuse, R57, 0x1 ;  /* 0x0000003904247211 */ /* 0x042fe400078008ff */
[----:B------:R-:W-:Y:S01]  /*2050*/  LEA R20, R61, R33, 0x1 ;  /* 0x000000213d147211 */ /* 0x000fe200078e08ff */
[----:B------:R0:W-:Y:S01]  /*2060*/  STL.64 [R1+0x340], R34 ;  /* 0x0003402201007387 */ /* 0x0001e20000100a00 */
[----:B------:R-:W-:Y:S02]  /*2070*/  LEA.HI.X.SX32 R37, R4, R59, 0x1, P0 ;  /* 0x0000003b04257211 */ /* 0x000fe400000f0eff */
[----:B------:R-:W-:Y:S02]  /*2080*/  LEA R62, P0, R7, R57, 0x1 ;  /* 0x00000039073e7211 */ /* 0x000fe400078008ff */
[----:B------:R-:W-:Y:S01]  /*2090*/  LEA R4, R61, R20, 0x1 ;  /* 0x000000143d047211 */ /* 0x000fe200078e08ff */
[----:B------:R1:W-:Y:S01]  /*20a0*/  STL.64 [R1+0x338], R36 ;  /* 0x0003382401007387 */ /* 0x0003e20000100a00 */
[----:B------:R-:W-:Y:S01]  /*20b0*/  LEA.HI.X.SX32 R63, R7, R59, 0x1, P0 ;  /* 0x0000003b073f7211 */ /* 0x000fe200000f0eff */
[----:B------:R-:W-:Y:S01]  /*20c0*/  IMAD R7, R6, 0x2, R19 ;  /* 0x0000000206077824 */ /* 0x000fe200078e0213 */
[----:B0-----:R-:W-:-:S03]  /*20d0*/  LEA R34, P1, R5, R57, 0x1 ;  /* 0x0000003905227211 */ /* 0x001fc600078208ff */
[----:B------:R-:W-:Y:S01]  /*20e0*/  IMAD R9, R6, 0x2, R7 ;  /* 0x0000000206097824 */ /* 0x000fe200078e0207 */
[----:B------:R-:W-:-:S03]  /*20f0*/  LEA.HI.X.SX32 R35, R5, R59, 0x1, P1 ;  /* 0x0000003b05237211 */ /* 0x000fc600008f0eff */
[----:B------:R-:W-:Y:S01]  /*2100*/  IMAD R11, R6, 0x2, R9 ;  /* 0x00000002060b7824 */ /* 0x000fe200078e0209 */
[C---:B-1----:R-:W-:Y:S01]  /*2110*/  LEA R36, P1, R22.reuse, R57, 0x1 ;  /* 0x0000003916247211 */ /* 0x042fe200078208ff */
[----:B------:R0:W-:Y:S03]  /*2120*/  STL.64 [R1+0x330], R34 ;  /* 0x0003302201007387 */ /* 0x0001e60000100a00 */
[----:B------:R-:W-:Y:S01]  /*2130*/  LEA.HI.X.SX32 R37, R22, R59, 0x1, P1 ;  /* 0x0000003b16257211 */ /* 0x000fe200008f0eff */
[----:B------:R1:W-:Y:S04]  /*2140*/  STL.64 [R1+0x328], R62 ;  /* 0x0003283e01007387 */ /* 0x0003e80000100a00 */
[----:B------:R2:W-:Y:S01]  /*2150*/  STL.64 [R1+0x320], R36 ;  /* 0x0003202401007387 */ /* 0x0005e20000100a00 */
[----:B0-----:R-:W-:-:S02]  /*2160*/  LEA R34, R61, R4, 0x1 ;  /* 0x000000043d227211 */ /* 0x001fc400078e08ff */
[CC--:B-1----:R-:W-:Y:S02]  /*2170*/  LEA R62, P1, R24.reuse, R57.reuse, 0x1 ;  /* 0x00000039183e7211 */ /* 0x0c2fe400078208ff */
[----:B------:R-:W-:Y:S02]  /*2180*/  LEA R35, R61, R34, 0x1 ;  /* 0x000000223d237211 */ /* 0x000fe400078e08ff */
[C---:B--2---:R-:W-:Y:S02]  /*2190*/  LEA R36, P0, R3.reuse, R57, 0x1 ;  /* 0x0000003903247211 */ /* 0x044fe400078008ff */
[-C--:B------:R-:W-:Y:S02]  /*21a0*/  LEA.HI.X.SX32 R63, R24, R59.reuse, 0x1, P1 ;  /* 0x0000003b183f7211 */ /* 0x080fe400008f0eff */
[----:B------:R-:W-:Y:S01]  /*21b0*/  LEA.HI.X.SX32 R37, R3, R59, 0x1, P0 ;  /* 0x0000003b03257211 */ /* 0x000fe200000f0eff */
[----:B------:R-:W-:Y:S01]  /*21c0*/  IMAD R3, R6, 0x2, R11 ;  /* 0x0000000206037824 */ /* 0x000fe200078e020b */
[----:B------:R-:W-:-:S02]  /*21d0*/  LEA R22, R61, R35, 0x1 ;  /* 0x000000233d167211 */ /* 0x000fc400078e08ff */
[----:B------:R-:W-:Y:S01]  /*21e0*/  LEA R64, P0, R26, R57, 0x1 ;  /* 0x000000391a407211 */ /* 0x000fe200078008ff */
[----:B------:R0:W-:Y:S01]  /*21f0*/  STL.64 [R1+0x318], R36 ;  /* 0x0003182401007387 */ /* 0x0001e20000100a00 */
[----:B------:R-:W-:Y:S02]  /*2200*/  IMAD R5, R6, 0x2, R3 ;  /* 0x0000000206057824 */ /* 0x000fe400078e0203 */
[----:B------:R-:W-:Y:S01]  /*2210*/  LEA.HI.X.SX32 R65, R26, R59, 0x1, P0 ;  /* 0x0000003b1a417211 */ /* 0x000fe200000f0eff */
[----:B------:R1:W-:Y:S04]  /*2220*/  STL.64 [R1+0x310], R62 ;  /* 0x0003103e01007387 */ /* 0x0003e80000100a00 */
[----:B------:R2:W-:Y:S01]  /*2230*/  STL.64 [R1+0x308], R64 ;  /* 0x0003084001007387 */ /* 0x0005e20000100a00 */
[----:B0-----:R-:W-:-:S02]  /*2240*/  LEA R36, R61, R22, 0x1 ;  /* 0x000000163d247211 */ /* 0x001fc400078e08ff */
[C---:B-1----:R-:W-:Y:S02]  /*2250*/  LEA R62, P1, R8.reuse, R57, 0x1 ;  /* 0x00000039083e7211 */ /* 0x042fe400078208ff */
[C---:B------:R-:W-:Y:S02]  /*2260*/  LEA R24, R61.reuse, R36, 0x1 ;  /* 0x000000243d187211 */ /* 0x040fe400078e08ff */
[----:B------:R-:W-:Y:S02]  /*2270*/  LEA.HI.X.SX32 R63, R8, R59, 0x1, P1 ;  /* 0x0000003b083f7211 */ /* 0x000fe400008f0eff */
[C---:B------:R-:W-:Y:S02]  /*2280*/  LEA R26, R61.reuse, R24, 0x1 ;  /* 0x000000183d1a7211 */ /* 0x040fe400078e08ff */
[----:B--2---:R-:W-:Y:S01]  /*2290*/  LEA R64, P0, R10, R57, 0x1 ;  /* 0x000000390a407211 */ /* 0x004fe200078008ff */
[----:B------:R0:W-:Y:S01]  /*22a0*/  STL.64 [R1+0x300], R62 ;  /* 0x0003003e01007387 */ /* 0x0001e20000100a00 */
[----:B------:R-:W-:-:S02]  /*22b0*/  LEA R8, R61, R26, 0x1 ;  /* 0x0000001a3d087211 */ /* 0x000fc400078e08ff */
[----:B------:R-:W-:Y:S02]  /*22c0*/  LEA.HI.X.SX32 R65, R10, R59, 0x1, P0 ;  /* 0x0000003b0a417211 */ /* 0x000fe400000f0eff */
[----:B------:R-:W-:Y:S02]  /*22d0*/  LEA R10, R61, R8, 0x1 ;  /* 0x000000083d0a7211 */ /* 0x000fe400078e08ff */
[C---:B------:R-:W-:Y:S01]  /*22e0*/  LEA R66, P0, R30.reuse, R57, 0x1 ;  /* 0x000000391e427211 */ /* 0x040fe200078008ff */
[----:B------:R1:W-:Y:S03]  /*22f0*/  STL.64 [R1+0x2f8], R64 ;  /* 0x0002f84001007387 */ /* 0x0003e60000100a00 */
[----:B------:R-:W-:Y:S02]  /*2300*/  LEA.HI.X.SX32 R67, R30, R59, 0x1, P0 ;  /* 0x0000003b1e437211 */ /* 0x000fe400000f0eff */
[----:B0-----:R-:W-:-:S04]  /*2310*/  LEA R62, P1, R28, R57, 0x1 ;  /* 0x000000391c3e7211 */ /* 0x001fc800078208ff */
[----:B------:R-:W-:Y:S02]  /*2320*/  LEA.HI.X.SX32 R63, R28, R59, 0x1, P1 ;  /* 0x0000003b1c3f7211 */ /* 0x000fe400008f0eff */
[C---:B------:R-:W-:Y:S02]  /*2330*/  LEA R28, R61.reuse, R10, 0x1 ;  /* 0x0000000a3d1c7211 */ /* 0x040fe400078e08ff */
[C---:B-1----:R-:W-:Y:S01]  /*2340*/  LEA R64, P1, R14.reuse, R57, 0x1 ;  /* 0x000000390e407211 */ /* 0x042fe200078208ff */
[----:B------:R0:W-:Y:S01]  /*2350*/  STL.64 [R1+0x2f0], R62 ;  /* 0x0002f03e01007387 */ /* 0x0001e20000100a00 */
[C---:B------:R-:W-:Y:S02]  /*2360*/  LEA R37, R61.reuse, R28, 0x1 ;  /* 0x0000001c3d257211 */ /* 0x040fe400078e08ff */
[----:B------:R-:W-:Y:S01]  /*2370*/  LEA.HI.X.SX32 R65, R14, R59, 0x1, P1 ;  /* 0x0000003b0e417211 */ /* 0x000fe200008f0eff */
[----:B------:R1:W-:Y:S02]  /*2380*/  STL.64 [R1+0x2e8], R66 ;  /* 0x0002e84201007387 */ /* 0x0003e40000100a00 */
[----:B------:R-:W-:-:S02]  /*2390*/  IMAD R14, R61, 0x2, R37 ;  /* 0x000000023d0e7824 */ /* 0x000fc400078e0225 */
[----:B------:R2:W-:Y:S03]  /*23a0*/  STL.64 [R1+0x2e0], R64 ;  /* 0x0002e04001007387 */ /* 0x0005e60000100a00 */
[----:B------:R-:W-:Y:S02]  /*23b0*/  LEA R30, R61, R14, 0x1 ;  /* 0x0000000e3d1e7211 */ /* 0x000fe400078e08ff */
[-C--:B0-----:R-:W-:Y:S02]  /*23c0*/  LEA R62, P2, R32, R57.reuse, 0x1 ;  /* 0x00000039203e7211 */ /* 0x081fe400078408ff */
[----:B-1----:R-:W-:Y:S02]  /*23d0*/  LEA R66, P0, R16, R57, 0x1 ;  /* 0x0000003910427211 */ /* 0x002fe400078008ff */
[----:B------:R-:W-:Y:S02]  /*23e0*/  LEA.HI.X.SX32 R63, R32, R59, 0x1, P2 ;  /* 0x0000003b203f7211 */ /* 0x000fe400010f0eff */
[----:B--2---:R-:W-:-:S02]  /*23f0*/  LEA R64, P1, R18, R57, 0x1 ;  /* 0x0000003912407211 */ /* 0x004fc400078208ff */
[-C--:B------:R-:W-:Y:S01]  /*2400*/  LEA.HI.X.SX32 R67, R16, R59.reuse, 0x1, P0 ;  /* 0x0000003b10437211 */ /* 0x080fe200000f0eff */
[----:B------:R0:W-:Y:S01]  /*2410*/  STL.64 [R1+0x2d8], R62 ;  /* 0x0002d83e01007387 */ /* 0x0001e20000100a00 */
[----:B------:R-:W-:Y:S01]  /*2420*/  LEA.HI.X.SX32 R65, R18, R59, 0x1, P1 ;  /* 0x0000003b12417211 */ /* 0x000fe200008f0eff */
[C---:B------:R-:W-:Y:S02]  /*2430*/  IMAD R16, R61.reuse, 0x2, R30 ;  /* 0x000000023d107824 */ /* 0x040fe400078e021e */
[----:B------:R1:W-:Y:S03]  /*2440*/  STL.64 [R1+0x2d0], R66 ;  /* 0x0002d04201007387 */ /* 0x0003e60000100a00 */
[----:B------:R-:W-:Y:S01]  /*2450*/  LEA R18, R61, R16, 0x1 ;  /* 0x000000103d127211 */ /* 0x000fe200078e08ff */
[----:B------:R2:W-:Y:S01]  /*2460*/  STL.64 [R1+0x2c8], R64 ;  /* 0x0002c84001007387 */ /* 0x0005e20000100a00 */
[----:B0-----:R-:W-:-:S04]  /*2470*/  LEA R62, P2, R33, R57, 0x1 ;  /* 0x00000039213e7211 */ /* 0x001fc800078408ff */
[----:B------:R-:W-:Y:S02]  /*2480*/  LEA.HI.X.SX32 R63, R33, R59, 0x1, P2 ;  /* 0x0000003b213f7211 */ /* 0x000fe400010f0eff */
[-C--:B-1----:R-:W-:Y:S02]  /*2490*/  LEA R66, P0, R20, R57.reuse, 0x1 ;  /* 0x0000003914427211 */ /* 0x082fe400078008ff */
[----:B--2---:R-:W-:Y:S01]  /*24a0*/  LEA R64, P1, R4, R57, 0x1 ;  /* 0x0000003904407211 */ /* 0x004fe200078208ff */
[----:B------:R0:W-:Y:S01]  /*24b0*/  STL.64 [R1+0x2c0], R62 ;  /* 0x0002c03e01007387 */ /* 0x0001e20000100a00 */
[-C--:B------:R-:W-:Y:S02]  /*24c0*/  LEA.HI.X.SX32 R67, R20, R59.reuse, 0x1, P0 ;  /* 0x0000003b14437211 */ /* 0x080fe400000f0eff */
[----:B------:R-:W-:Y:S01]  /*24d0*/  LEA.HI.X.SX32 R65, R4, R59, 0x1, P1 ;  /* 0x0000003b04417211 */ /* 0x000fe200008f0eff */
[C---:B------:R-:W-:Y:S02]  /*24e0*/  IMAD R4, R61.reuse, 0x2, R18 ;  /* 0x000000023d047824 */ /* 0x040fe400078e0212 */
[----:B------:R1:W-:Y:S03]  /*24f0*/  STL.64 [R1+0x2b8], R66 ;  /* 0x0002b84201007387 */ /* 0x0003e60000100a00 */
[----:B------:R-:W-:Y:S01]  /*2500*/  LEA R20, R61, R4, 0x1 ;  /* 0x000000043d147211 */ /* 0x000fe200078e08ff */
[----:B------:R2:W-:Y:S01]  /*2510*/  STL.64 [R1+0x2b0], R64 ;  /* 0x0002b04001007387 */ /* 0x0005e20000100a00 */
[----:B0-----:R-:W-:-:S04]  /*2520*/  LEA R62, P2, R34, R57, 0x1 ;  /* 0x00000039223e7211 */ /* 0x001fc800078408ff */
[----:B------:R-:W-:Y:S02]  /*2530*/  LEA.HI.X.SX32 R63, R34, R59, 0x1, P2 ;  /* 0x0000003b223f7211 */ /* 0x000fe400010f0eff */
[CC--:B------:R-:W-:Y:S01]  /*2540*/  LEA R32, P2, R36.reuse, R57.reuse, 0x1 ;  /* 0x0000003924207211 */ /* 0x0c0fe200078408ff */
[----:B-1----:R-:W-:Y:S02]  /*2550*/  CS2R R66, SRZ ;  /* 0x0000000000427805 */ /* 0x002fe4000001ff00 */
[----:B------:R0:W-:Y:S01]  /*2560*/  STL.64 [R1+0x2a8], R62 ;  /* 0x0002a83e01007387 */ /* 0x0001e20000100a00 */
[C---:B--2---:R-:W-:Y:S02]  /*2570*/  LEA R64, P0, R35.reuse, R57, 0x1 ;  /* 0x0000003923407211 */ /* 0x044fe400078008ff */
[-C--:B------:R-:W-:Y:S02]  /*2580*/  LEA.HI.X.SX32 R33, R36, R59.reuse, 0x1, P2 ;  /* 0x0000003b24217211 */ /* 0x080fe400010f0eff */
[----:B------:R-:W-:-:S02]  /*2590*/  LEA.HI.X.SX32 R65, R35, R59, 0x1, P0 ;  /* 0x0000003b23417211 */ /* 0x000fc400000f0eff */
[----:B------:R-:W-:-:S03]  /*25a0*/  LEA R34, P2, R8, R57, 0x1 ;  /* 0x0000003908227211 */ /* 0x000fc600078408ff */
[----:B------:R1:W-:Y:S01]  /*25b0*/  STL.64 [R1+0x2a0], R64 ;  /* 0x0002a04001007387 */ /* 0x0003e20000100a00 */
[----:B------:R-:W-:Y:S02]  /*25c0*/  LEA.HI.X.SX32 R35, R8, R59, 0x1, P2 ;  /* 0x0000003b08237211 */ /* 0x000fe400010f0eff */
[----:B0-----:R-:W-:-:S04]  /*25d0*/  LEA R62, P1, R22, R57, 0x1 ;  /* 0x00000039163e7211 */ /* 0x001fc800078208ff */
[----:B------:R-:W-:Y:S01]  /*25e0*/  LEA.HI.X.SX32 R63, R22, R59, 0x1, P1 ;  /* 0x0000003b163f7211 */ /* 0x000fe200008f0eff */
[----:B------:R-:W-:Y:S01]  /*25f0*/  IMAD R22, R61, 0x2, R20 ;  /* 0x000000023d167824 */ /* 0x000fe200078e0214 */
[----:B-1----:R-:W-:-:S03]  /*2600*/  LEA R64, P0, R24, R57, 0x1 ;  /* 0x0000003918407211 */ /* 0x002fc600078008ff */
[----:B------:R0:W-:Y:S01]  /*2610*/  STL.64 [R1+0x298], R62 ;  /* 0x0002983e01007387 */ /* 0x0001e20000100a00 */
[----:B------:R-:W-:-:S03]  /*2620*/  LEA.HI.X.SX32 R65, R24, R59, 0x1, P0 ;  /* 0x0000003b18417211 */ /* 0x000fc600000f0eff */
[----:B------:R1:W-:Y:S04]  /*2630*/  STL.64 [R1+0x290], R32 ;  /* 0x0002902001007387 */ /* 0x0003e80000100a00 */
[----:B------:R2:W-:Y:S01]  /*2640*/  STL.64 [R1+0x288], R64 ;  /* 0x0002884001007387 */ /* 0x0005e20000100a00 */
[C---:B0-----:R-:W-:Y:S02]  /*2650*/  LEA R62, P1, R26.reuse, R57, 0x1 ;  /* 0x000000391a3e7211 */ /* 0x041fe400078208ff */
[C---:B-1----:R-:W-:Y:S02]  /*2660*/  LEA R32, R61.reuse, R22, 0x1 ;  /* 0x000000163d207211 */ /* 0x042fe400078e08ff */
[----:B------:R-:W-:Y:S02]  /*2670*/  LEA.HI.X.SX32 R63, R26, R59, 0x1, P1 ;  /* 0x0000003b1a3f7211 */ /* 0x000fe400008f0eff */
[----:B--2---:R-:W-:Y:S01]  /*2680*/  LEA R64, P0, R10, R57, 0x1 ;  /* 0x000000390a407211 */ /* 0x004fe200078008ff */
[----:B------:R-:W-:-:S02]  /*2690*/  IMAD R8, R61, 0x2, R32 ;  /* 0x000000023d087824 */ /* 0x000fc400078e0220 */
[----:B------:R0:W-:Y:S01]  /*26a0*/  STL.64 [R1+0x280], R62 ;  /* 0x0002803e01007387 */ /* 0x0001e20000100a00 */
[----:B------:R-:W-:Y:S02]  /*26b0*/  LEA.HI.X.SX32 R65, R10, R59, 0x1, P0 ;  /* 0x0000003b0a417211 */ /* 0x000fe400000f0eff */
[C---:B------:R-:W-:Y:S01]  /*26c0*/  LEA R24, R61.reuse, R8, 0x1 ;  /* 0x000000083d187211 */ /* 0x040fe200078e08ff */
[----:B------:R1:W-:Y:S04]  /*26d0*/  STL.64 [R1+0x278], R34 ;  /* 0x0002782201007387 */ /* 0x0003e80000100a00 */
[----:B------:R-:W-:Y:S01]  /*26e0*/  IMAD R10, R61, 0x2, R24 ;  /* 0x000000023d0a7824 */ /* 0x000fe200078e0218 */
[----:B------:R2:W-:Y:S01]  /*26f0*/  STL.64 [R1+0x270], R64 ;  /* 0x0002704001007387 */ /* 0x0005e20000100a00 */
[----:B0-----:R-:W-:-:S03]  /*2700*/  LEA R62, P1, R28, R57, 0x1 ;  /* 0x000000391c3e7211 */ /* 0x001fc600078208ff */
[----:B------:R-:W-:Y:S02]  /*2710*/  LEA R26, R61, R10, 0x1 ;  /* 0x0000000a3d1a7211 */ /* 0x000fe400078e08ff */
[C---:B-1----:R-:W-:Y:S02]  /*2720*/  LEA R34, P2, R37.reuse, R57, 0x1 ;  /* 0x0000003925227211 */ /* 0x042fe400078408ff */
[-C--:B------:R-:W-:Y:S02]  /*2730*/  LEA.HI.X.SX32 R63, R28, R59.reuse, 0x1, P1 ;  /* 0x0000003b1c3f7211 */ /* 0x080fe400008f0eff */
[----:B------:R-:W-:Y:S02]  /*2740*/  LEA.HI.X.SX32 R35, R37, R59, 0x1, P2 ;  /* 0x0000003b25237211 */ /* 0x000fe400010f0eff */
[C---:B--2---:R-:W-:Y:S01]  /*2750*/  LEA R64, P0, R14.reuse, R57, 0x1 ;  /* 0x000000390e407211 */ /* 0x044fe200078008ff */
[----:B------:R0:W-:Y:S03]  /*2760*/  STL.64 [R1+0x268], R62 ;  /* 0x0002683e01007387 */ /* 0x0001e60000100a00 */
[----:B------:R-:W-:Y:S01]  /*2770*/  LEA.HI.X.SX32 R65, R14, R59, 0x1, P0 ;  /* 0x0000003b0e417211 */ /* 0x000fe200000f0eff */
[----:B------:R1:W-:Y:S01]  /*2780*/  STL.64 [R1+0x260], R34 ;  /* 0x0002602201007387 */ /* 0x0003e20000100a00 */
[----:B------:R-:W-:-:S03]  /*2790*/  IMAD R14, R61, 0x2, R26 ;  /* 0x000000023d0e7824 */ /* 0x000fc600078e021a */
[----:B------:R2:W-:Y:S01]  /*27a0*/  STL.64 [R1+0x258], R64 ;  /* 0x0002584001007387 */ /* 0x0005e20000100a00 */
[-C--:B0-----:R-:W-:Y:S02]  /*27b0*/  LEA R62, P1, R30, R57.reuse, 0x1 ;  /* 0x000000391e3e7211 */ /* 0x081fe400078208ff */
[----:B-1----:R-:W-:Y:S02]  /*27c0*/  LEA R34, P2, R16, R57, 0x1 ;  /* 0x0000003910227211 */ /* 0x002fe400078408ff */
[-C--:B------:R-:W-:Y:S02]  /*27d0*/  LEA.HI.X.SX32 R63, R30, R59.reuse, 0x1, P1 ;  /* 0x0000003b1e3f7211 */ /* 0x080fe400008f0eff */
[----:B------:R-:W-:Y:S01]  /*27e0*/  LEA.HI.X.SX32 R35, R16, R59, 0x1, P2 ;  /* 0x0000003b10237211 */ /* 0x000fe200010f0eff */
[----:B--2---:R-:W-:Y:S01]  /*27f0*/  CS2R R64, SRZ ;  /* 0x0000000000407805 */ /* 0x004fe2000001ff00 */
[----:B------:R-:W-:Y:S01]  /*2800*/  LEA R36, P1, R4, R57, 0x1 ;  /* 0x0000003904247211 */ /* 0x000fe200078208ff */
[----:B------:R0:W-:Y:S01]  /*2810*/  STL.64 [R1+0x250], R62 ;  /* 0x0002503e01007387 */ /* 0x0001e20000100a00 */
[----:B------:R-:W-:-:S02]  /*2820*/  LEA R16, R61, R14, 0x1 ;  /* 0x0000000e3d107211 */ /* 0x000fc400078e08ff */
[----:B------:R-:W-:Y:S01]  /*2830*/  LEA.HI.X.SX32 R37, R4, R59, 0x1, P1 ;  /* 0x0000003b04257211 */ /* 0x000fe200008f0eff */
[----:B------:R1:W-:Y:S02]  /*2840*/  STL.64 [R1+0x248], R34 ;  /* 0x0002482201007387 */ /* 0x0003e40000100a00 */
[----:B------:R-:W-:Y:S01]  /*2850*/  IMAD R4, R61, 0x2, R16 ;  /* 0x000000023d047824 */ /* 0x000fe200078e0210 */
[-C--:B0-----:R-:W-:Y:S02]  /*2860*/  LEA R62, P0, R18, R57.reuse, 0x1 ;  /* 0x00000039123e7211 */ /* 0x081fe400078008ff */
[----:B-1----:R-:W-:Y:S02]  /*2870*/  LEA R34, P2, R20, R57, 0x1 ;  /* 0x0000003914227211 */ /* 0x002fe400078408ff */
[-C--:B------:R-:W-:Y:S02]  /*2880*/  LEA.HI.X.SX32 R63, R18, R59.reuse, 0x1, P0 ;  /* 0x0000003b123f7211 */ /* 0x080fe400000f0eff */
[----:B------:R-:W-:-:S02]  /*2890*/  LEA.HI.X.SX32 R35, R20, R59, 0x1, P2 ;  /* 0x0000003b14237211 */ /* 0x000fc400010f0eff */
[----:B------:R-:W-:Y:S01]  /*28a0*/  LEA R18, R61, R4, 0x1 ;  /* 0x000000043d127211 */ /* 0x000fe200078e08ff */
[----:B------:R0:W-:Y:S04]  /*28b0*/  STL.64 [R1+0x240], R62 ;  /* 0x0002403e01007387 */ /* 0x0001e80000100a00 */
[----:B------:R1:W-:Y:S04]  /*28c0*/  STL.64 [R1+0x238], R36 ;  /* 0x0002382401007387 */ /* 0x0003e80000100a00 */
[----:B------:R2:W-:Y:S01]  /*28d0*/  STL.64 [R1+0x230], R34 ;  /* 0x0002302201007387 */ /* 0x0005e20000100a00 */
[----:B0-----:R-:W-:-:S02]  /*28e0*/  LEA R62, P0, R22, R57, 0x1 ;  /* 0x00000039163e7211 */ /* 0x001fc400078008ff */
[----:B-1----:R-:W-:Y:S02]  /*28f0*/  LEA R36, P1, R32, R57, 0x1 ;  /* 0x0000003920247211 */ /* 0x002fe400078208ff */
[----:B------:R-:W-:Y:S02]  /*2900*/  LEA.HI.X.SX32 R63, R22, R59, 0x1, P0 ;  /* 0x0000003b163f7211 */ /* 0x000fe400000f0eff */
[----:B--2---:R-:W-:Y:S02]  /*2910*/  LEA R34, P2, R8, R57, 0x1 ;  /* 0x0000003908227211 */ /* 0x004fe400078408ff */
[-C--:B------:R-:W-:Y:S01]  /*2920*/  LEA.HI.X.SX32 R37, R32, R59.reuse, 0x1, P1 ;  /* 0x0000003b20257211 */ /* 0x080fe200008f0eff */
[----:B------:R-:W-:Y:S01]  /*2930*/  STL.64 [R1+0x228], R62 ;  /* 0x0002283e01007387 */ /* 0x000fe20000100a00 */
[----:B------:R-:W-:Y:S01]  /*2940*/  LEA.HI.X.SX32 R35, R8, R59, 0x1, P2 ;  /* 0x0000003b08237211 */ /* 0x000fe200010f0eff */
[C---:B------:R-:W-:Y:S01]  /*2950*/  IMAD R8, R61.reuse, 0x2, R18 ;  /* 0x000000023d087824 */ /* 0x040fe200078e0212 */
[C---:B------:R-:W-:Y:S01]  /*2960*/  LEA R32, P2, R26.reuse, R57, 0x1 ;  /* 0x000000391a207211 */ /* 0x040fe200078408ff */
[----:B------:R0:W-:Y:S03]  /*2970*/  STL.64 [R1+0x220], R36 ;  /* 0x0002202401007387 */ /* 0x0001e60000100a00 */
[----:B------:R-:W-:Y:S01]  /*2980*/  LEA R20, R61, R8, 0x1 ;  /* 0x000000083d147211 */ /* 0x000fe200078e08ff */
[----:B------:R1:W-:Y:S01]  /*2990*/  STL.64 [R1+0x218], R34 ;  /* 0x0002182201007387 */ /* 0x0003e20000100a00 */
[----:B------:R-:W-:-:S02]  /*29a0*/  LEA.HI.X.SX32 R33, R26, R59, 0x1, P2 ;  /* 0x0000003b1a217211 */ /* 0x000fc400010f0eff */
[-C--:B0-----:R-:W-:Y:S02]  /*29b0*/  LEA R36, P0, R24, R57.reuse, 0x1 ;  /* 0x0000003918247211 */ /* 0x081fe400078008ff */
[----:B-1----:R-:W-:Y:S02]  /*29c0*/  LEA R34, P1, R10, R57, 0x1 ;  /* 0x000000390a227211 */ /* 0x002fe400078208ff */
[-C--:B------:R-:W-:Y:S02]  /*29d0*/  LEA.HI.X.SX32 R37, R24, R59.reuse, 0x1, P0 ;  /* 0x0000003b18257211 */ /* 0x080fe400000f0eff */
[----:B------:R-:W-:Y:S01]  /*29e0*/  LEA.HI.X.SX32 R35, R10, R59, 0x1, P1 ;  /* 0x0000003b0a237211 */ /* 0x000fe200008f0eff */
[C---:B------:R-:W-:Y:S02]  /*29f0*/  IMAD R10, R61.reuse, 0x2, R20 ;  /* 0x000000023d0a7824 */ /* 0x040fe400078e0214 */
[----:B------:R0:W-:Y:S03]  /*2a00*/  STL.64 [R1+0x210], R36 ;  /* 0x0002102401007387 */ /* 0x0001e60000100a00 */
[----:B------:R-:W-:Y:S01]  /*2a10*/  LEA R22, R61, R10, 0x1 ;  /* 0x0000000a3d167211 */ /* 0x000fe200078e08ff */
[----:B------:R1:W-:Y:S04]  /*2a20*/  STL.64 [R1+0x208], R34 ;  /* 0x0002082201007387 */ /* 0x0003e80000100a00 */
[----:B------:R2:W-:Y:S01]  /*2a30*/  STL.64 [R1+0x200], R32 ;  /* 0x0002002001007387 */ /* 0x0005e20000100a00 */
[----:B0-----:R-:W-:-:S02]  /*2a40*/  LEA R36, P0, R14, R57, 0x1 ;  /* 0x000000390e247211 */ /* 0x001fc400078008ff */
[----:B-1----:R-:W-:Y:S02]  /*2a50*/  LEA R34, P1, R16, R57, 0x1 ;  /* 0x0000003910227211 */ /* 0x002fe400078208ff */
[----:B------:R-:W-:Y:S02]  /*2a60*/  LEA.HI.X.SX32 R37, R14, R59, 0x1, P0 ;  /* 0x0000003b0e257211 */ /* 0x000fe400000f0eff */
[----:B--2---:R-:W-:Y:S02]  /*2a70*/  LEA R32, P2, R4, R57, 0x1 ;  /* 0x0000003904207211 */ /* 0x004fe400078408ff */
[-C--:B------:R-:W-:Y:S01]  /*2a80*/  LEA.HI.X.SX32 R35, R16, R59.reuse, 0x1, P1 ;  /* 0x0000003b10237211 */ /* 0x080fe200008f0eff */
[----:B------:R0:W-:Y:S01]  /*2a90*/  STL.64 [R1+0x1f8], R36 ;  /* 0x0001f82401007387 */ /* 0x0001e20000100a00 */
[----:B------:R-:W-:Y:S01]  /*2aa0*/  LEA.HI.X.SX32 R33, R4, R59, 0x1, P2 ;  /* 0x0000003b04217211 */ /* 0x000fe200010f0eff */
[C---:B------:R-:W-:Y:S02]  /*2ab0*/  IMAD R4, R61.reuse, 0x2, R22 ;  /* 0x000000023d047824 */ /* 0x040fe400078e0216 */
[----:B------:R1:W-:Y:S03]  /*2ac0*/  STL.64 [R1+0x1f0], R34 ;  /* 0x0001f02201007387 */ /* 0x0003e60000100a00 */
[----:B------:R-:W-:Y:S01]  /*2ad0*/  LEA R14, R61, R4, 0x1 ;  /* 0x000000043d0e7211 */ /* 0x000fe200078e08ff */
[----:B------:R2:W-:Y:S01]  /*2ae0*/  STL.64 [R1+0x1e8], R32 ;  /* 0x0001e82001007387 */ /* 0x0005e20000100a00 */
[----:B0-----:R-:W-:-:S02]  /*2af0*/  LEA R36, P0, R18, R57, 0x1 ;  /* 0x0000003912247211 */ /* 0x001fc400078008ff */
[----:B-1----:R-:W-:Y:S02]  /*2b00*/  LEA R34, P1, R8, R57, 0x1 ;  /* 0x0000003908227211 */ /* 0x002fe400078208ff */
[----:B------:R-:W-:Y:S02]  /*2b10*/  LEA.HI.X.SX32 R37, R18, R59, 0x1, P0 ;  /* 0x0000003b12257211 */ /* 0x000fe400000f0eff */
[----:B--2---:R-:W-:Y:S02]  /*2b20*/  LEA R32, P2, R20, R57, 0x1 ;  /* 0x0000003914207211 */ /* 0x004fe400078408ff */
[-C--:B------:R-:W-:Y:S01]  /*2b30*/  LEA.HI.X.SX32 R35, R8, R59.reuse, 0x1, P1 ;  /* 0x0000003b08237211 */ /* 0x080fe200008f0eff */
[C---:B------:R-:W-:Y:S01]  /*2b40*/  IMAD R8, R61.reuse, 0x2, R14 ;  /* 0x000000023d087824 */ /* 0x040fe200078e020e */
[----:B------:R-:W-:Y:S01]  /*2b50*/  LEA.HI.X.SX32 R33, R20, R59, 0x1, P2 ;  /* 0x0000003b14217211 */ /* 0x000fe200010f0eff */
        /* <DEDUP_REMOVED lines=11> */
[----:B------:R-:W-:Y:S01]  /*2c10*/  IMAD R4, R61, 0x2, R16 ;  /* 0x000000023d047824 */ /* 0x000fe200078e0210 */
[C---:B------:R-:W-:Y:S01]  /*2c20*/  LEA R62, P0, R14.reuse, R57, 0x1 ;  /* 0x000000390e3e7211 */ /* 0x040fe200078008ff */
[----:B------:R1:W-:Y:S03]  /*2c30*/  STL.64 [R1+0x1c0], R34 ;  /* 0x0001c02201007387 */ /* 0x0003e60000100a00 */
[----:B------:R-:W-:Y:S01]  /*2c40*/  LEA.HI.X.SX32 R63, R14, R59, 0x1, P0 ;  /* 0x0000003b0e3f7211 */ /* 0x000fe200000f0eff */
[----:B------:R2:W-:Y:S01]  /*2c50*/  STL.64 [R1+0x1b8], R32 ;  /* 0x0001b82001007387 */ /* 0x0005e20000100a00 */
[----:B------:R-:W-:-:S02]  /*2c60*/  LEA R60, P0, R39, R224, 0x1 ;  /* 0x000000e0273c7211 */ /* 0x000fc400078008ff */
[C---:B0-----:R-:W-:Y:S01]  /*2c70*/  LEA R36, P1, R8.reuse, R57, 0x1 ;  /* 0x0000003908247211 */ /* 0x041fe200078208ff */
[----:B------:R0:W-:Y:S01]  /*2c80*/  STL.64 [R1+0x1b0], R62 ;  /* 0x0001b03e01007387 */ /* 0x0001e20000100a00 */
[----:B------:R-:W-:Y:S02]  /*2c90*/  LEA.HI.X.SX32 R61, R39, R2, 0x1, P0 ;  /* 0x00000002273d7211 */ /* 0x000fe400000f0eff */
[----:B------:R-:W-:Y:S02]  /*2ca0*/  LEA.HI.X.SX32 R37, R8, R59, 0x1, P1 ;  /* 0x0000003b08257211 */ /* 0x000fe400008f0eff */
[-C--:B-1----:R-:W-:Y:S02]  /*2cb0*/  LEA R34, P2, R16, R57.reuse, 0x1 ;  /* 0x0000003910227211 */ /* 0x082fe400078408ff */
[----:B--2---:R-:W-:Y:S02]  /*2cc0*/  LEA R32, P3, R4, R57, 0x1 ;  /* 0x0000003904207211 */ /* 0x004fe400078608ff */
[----:B------:R-:W-:-:S02]  /*2cd0*/  LEA.HI.X.SX32 R35, R16, R59, 0x1, P2 ;  /* 0x0000003b10237211 */ /* 0x000fc400010f0eff */
[----:B------:R-:W-:Y:S01]  /*2ce0*/  LEA.HI.X.SX32 R33, R4, R59, 0x1, P3 ;  /* 0x0000003b04217211 */ /* 0x000fe200018f0eff */
[----:B0-----:R-:W-:Y:S01]  /*2cf0*/  CS2R R62, SRZ ;  /* 0x00000000003e7805 */ /* 0x001fe2000001ff00 */
[-C--:B------:R-:W-:Y:S02]  /*2d00*/  LEA R56, P1, R41, R224.reuse, 0x1 ;  /* 0x000000e029387211 */ /* 0x080fe400078208ff */
[----:B------:R-:W-:Y:S01]  /*2d10*/  LEA R58, P0, R45, R224, 0x1 ;  /* 0x000000e02d3a7211 */ /* 0x000fe200078008ff */
[----:B------:R0:W-:Y:S01]  /*2d20*/  STL.64 [R1+0x198], R32 ;  /* 0x0001982001007387 */ /* 0x0001e20000100a00 */
[-C--:B------:R-:W-:Y:S02]  /*2d30*/  LEA.HI.X.SX32 R57, R41, R2.reuse, 0x1, P1 ;  /* 0x0000000229397211 */ /* 0x080fe400008f0eff */
[----:B------:R-:W-:Y:S01]  /*2d40*/  LEA.HI.X.SX32 R59, R45, R2, 0x1, P0 ;  /* 0x000000022d3b7211 */ /* 0x000fe200000f0eff */
[----:B------:R1:W-:Y:S04]  /*2d50*/  STL.64 [R1+0x1a8], R36 ;  /* 0x0001a82401007387 */ /* 0x0003e80000100a00 */
[----:B------:R2:W-:Y:S01]  /*2d60*/  STL.64 [R1+0x1a0], R34 ;  /* 0x0001a02201007387 */ /* 0x0005e20000100a00 */
[----:B0-----:R-:W-:-:S02]  /*2d70*/  LEA R33, R6, R5, 0x1 ;  /* 0x0000000506217211 */ /* 0x001fc400078e08ff */
[----:B-1----:R-:W-:-:S04]  /*2d80*/  LEA R36, P2, R43, R224, 0x1 ;  /* 0x000000e02b247211 */ /* 0x002fc800078408ff */
[----:B------:R-:W-:Y:S01]  /*2d90*/  LEA.HI.X.SX32 R37, R43, R2, 0x1, P2 ;  /* 0x000000022b257211 */ /* 0x000fe200010f0eff */
[----:B--2---:R-:W-:Y:S01]  /*2da0*/  IMAD R35, R6, 0x2, R33 ;  /* 0x0000000206237824 */ /* 0x004fe200078e0221 */
[----:B------:R-:W-:-:S03]  /*2db0*/  LEA R40, P2, R49, R224, 0x1 ;  /* 0x000000e031287211 */ /* 0x000fc600078408ff */
[----:B------:R0:W-:Y:S01]  /*2dc0*/  STL.64 [R1+0x180], R36 ;  /* 0x0001802401007387 */ /* 0x0001e20000100a00 */
[----:B------:R-:W-:Y:S02]  /*2dd0*/  LEA.HI.X.SX32 R41, R49, R2, 0x1, P2 ;  /* 0x0000000231297211 */ /* 0x000fe400010f0eff */
[C---:B------:R-:W-:Y:S01]  /*2de0*/  LEA R44, P2, R55.reuse, R224, 0x1 ;  /* 0x000000e0372c7211 */ /* 0x040fe200078408ff */
[----:B------:R1:W-:Y:S03]  /*2df0*/  STL.64 [R1+0x190], R60 ;  /* 0x0001903c01007387 */ /* 0x0003e60000100a00 */
[----:B------:R-:W-:Y:S01]  /*2e00*/  LEA.HI.X.SX32 R45, R55, R2, 0x1, P2 ;  /* 0x00000002372d7211 */ /* 0x000fe200010f0eff */
[----:B------:R2:W-:Y:S01]  /*2e10*/  STL.64 [R1+0x188], R56 ;  /* 0x0001883801007387 */ /* 0x0005e20000100a00 */
[----:B------:R-:W-:-:S03]  /*2e20*/  LEA R48, P2, R31, R224, 0x1 ;  /* 0x000000e01f307211 */ /* 0x000fc600078408ff */
[----:B------:R3:W-:Y:S01]  /*2e30*/  STL.64 [R1+0x168], R40 ;  /* 0x0001682801007387 */ /* 0x0007e20000100a00 */
[C---:B0-----:R-:W-:Y:S02]  /*2e40*/  LEA R37, R6.reuse, R35, 0x1 ;  /* 0x0000002306257211 */ /* 0x041fe400078e08ff */
[----:B------:R-:W-:Y:S01]  /*2e50*/  LEA.HI.X.SX32 R49, R31, R2, 0x1, P2 ;  /* 0x000000021f317211 */ /* 0x000fe200010f0eff */
[----:B------:R-:W-:Y:S01]  /*2e60*/  STL.64 [R1+0x178], R58 ;  /* 0x0001783a01007387 */ /* 0x000fe20000100a00 */
[----:B-1----:R-:W-:Y:S01]  /*2e70*/  CS2R R60, SRZ ;  /* 0x00000000003c7805 */ /* 0x002fe2000001ff00 */
[----:B------:R-:W-:Y:S01]  /*2e80*/  IMAD R39, R6, 0x2, R37 ;  /* 0x0000000206277824 */ /* 0x000fe200078e0225 */
[----:B--2---:R-:W-:-:S04]  /*2e90*/  LEA R56, P1, R47, R224, 0x1 ;  /* 0x000000e02f387211 */ /* 0x004fc800078208ff */
[----:B------:R-:W-:Y:S02]  /*2ea0*/  LEA.HI.X.SX32 R57, R47, R2, 0x1, P1 ;  /* 0x000000022f397211 */ /* 0x000fe400008f0eff */
[C---:B------:R-:W-:Y:S02]  /*2eb0*/  LEA R46, P1, R53.reuse, R224, 0x1 ;  /* 0x000000e0352e7211 */ /* 0x040fe400078208ff */
[C---:B---3--:R-:W-:Y:S01]  /*2ec0*/  LEA R41, R6.reuse, R39, 0x1 ;  /* 0x0000002706297211 */ /* 0x048fe200078e08ff */
[----:B------:R0:W-:Y:S01]  /*2ed0*/  STL.64 [R1+0x170], R56 ;  /* 0x0001703801007387 */ /* 0x0001e20000100a00 */
[----:B------:R-:W-:Y:S02]  /*2ee0*/  LEA.HI.X.SX32 R47, R53, R2, 0x1, P1 ;  /* 0x00000002352f7211 */ /* 0x000fe400008f0eff */
[-C--:B------:R-:W-:Y:S01]  /*2ef0*/  LEA R50, P1, R29, R224.reuse, 0x1 ;  /* 0x000000e01d327211 */ /* 0x080fe200078208ff */
[----:B------:R1:W-:Y:S01]  /*2f00*/  STL.64 [R1+0x150], R44 ;  /* 0x0001502c01007387 */ /* 0x0003e20000100a00 */
[----:B------:R-:W-:Y:S01]  /*2f10*/  IMAD R43, R6, 0x2, R41 ;  /* 0x00000002062b7824 */ /* 0x000fe200078e0229 */
[----:B0-----:R-:W-:-:S04]  /*2f20*/  LEA R56, P0, R51, R224, 0x1 ;  /* 0x000000e033387211 */ /* 0x001fc800078008ff */
[-C--:B------:R-:W-:Y:S02]  /*2f30*/  LEA.HI.X.SX32 R57, R51, R2.reuse, 0x1, P0 ;  /* 0x0000000233397211 */ /* 0x080fe400000f0eff */
[----:B------:R-:W-:Y:S02]  /*2f40*/  LEA.HI.X.SX32 R51, R29, R2, 0x1, P1 ;  /* 0x000000021d337211 */ /* 0x000fe400008f0eff */
[----:B-1----:R-:W-:Y:S01]  /*2f50*/  LEA R45, R6, R43, 0x1 ;  /* 0x0000002b062d7211 */ /* 0x002fe200078e08ff */
[----:B------:R0:W-:Y:S04]  /*2f60*/  STL.64 [R1+0x160], R56 ;  /* 0x0001603801007387 */ /* 0x0001e80000100a00 */
[----:B------:R1:W-:Y:S01]  /*2f70*/  STL.64 [R1+0x158], R46 ;  /* 0x0001582e01007387 */ /* 0x0003e20000100a00 */
[----:B0-----:R-:W-:-:S04]  /*2f80*/  LEA R56, P0, R27, R224, 0x1 ;  /* 0x000000e01b387211 */ /* 0x001fc800078008ff */
[----:B------:R-:W-:Y:S01]  /*2f90*/  LEA.HI.X.SX32 R57, R27, R2, 0x1, P0 ;  /* 0x000000021b397211 */ /* 0x000fe200000f0eff */
[----:B-1----:R-:W-:Y:S01]  /*2fa0*/  IMAD R47, R6, 0x2, R45 ;  /* 0x00000002062f7824 */ /* 0x002fe200078e022d */
[----:B------:R-:W-:-:S03]  /*2fb0*/  LEA R54, P0, R21, R224, 0x1 ;  /* 0x000000e015367211 */ /* 0x000fc600078008ff */
[----:B------:R-:W-:Y:S01]  /*2fc0*/  STL.64 [R1+0x148], R56 ;  /* 0x0001483801007387 */ /* 0x000fe20000100a00 */
[----:B------:R-:W-:Y:S02]  /*2fd0*/  LEA.HI.X.SX32 R55, R21, R2, 0x1, P0 ;  /* 0x0000000215377211 */ /* 0x000fe400000f0eff */
[C---:B------:R-:W-:Y:S01]  /*2fe0*/  LEA R27, R6.reuse, R47, 0x1 ;  /* 0x0000002f061b7211 */ /* 0x040fe200078e08ff */
[----:B------:R0:W-:Y:S04]  /*2ff0*/  STL.64 [R1+0x140], R50 ;  /* 0x0001403201007387 */ /* 0x0001e80000100a00 */
[----:B------:R1:W-:Y:S01]  /*3000*/  STL.64 [R1+0x138], R48 ;  /* 0x0001383001007387 */ /* 0x0003e20000100a00 */
[----:B------:R-:W-:-:S03]  /*3010*/  IMAD R29, R6, 0x2, R27 ;  /* 0x00000002061d7824 */ /* 0x000fc600078e021b */
[----:B------:R-:W-:Y:S01]  /*3020*/  STL.64 [R1+0x130], R54 ;  /* 0x0001303601007387 */ /* 0x000fe20000100a00 */
[-C--:B0-----:R-:W-:Y:S02]  /*3030*/  LEA R50, P1, R23, R224.reuse, 0x1 ;  /* 0x000000e017327211 */ /* 0x081fe400078208ff */
[----:B-1----:R-:W-:Y:S02]  /*3040*/  LEA R48, P2, R25, R224, 0x1 ;  /* 0x000000e019307211 */ /* 0x002fe400078408ff */
[-C--:B------:R-:W-:Y:S02]  /*3050*/  LEA.HI.X.SX32 R51, R23, R2.reuse, 0x1, P1 ;  /* 0x0000000217337211 */ /* 0x080fe400008f0eff */
[----:B------:R-:W-:Y:S02]  /*3060*/  LEA.HI.X.SX32 R49, R25, R2, 0x1, P2 ;  /* 0x0000000219317211 */ /* 0x000fe400010f0eff */
[-C--:B------:R-:W-:Y:S02]  /*3070*/  LEA R22, P1, R15, R224.reuse, 0x1 ;  /* 0x000000e00f167211 */ /* 0x080fe400078208ff */
[----:B------:R-:W-:Y:S01]  /*3080*/  LEA R20, P2, R19, R224, 0x1 ;  /* 0x000000e013147211 */ /* 0x000fe200078408ff */
[----:B------:R0:W-:Y:S01]  /*3090*/  STL.64 [R1+0x120], R48 ;  /* 0x0001203001007387 */ /* 0x0001e20000100a00 */
[----:B------:R-:W-:-:S02]  /*30a0*/  LEA.HI.X.SX32 R23, R15, R2, 0x1, P1 ;  /* 0x000000020f177211 */ /* 0x000fc400008f0eff */
[C---:B------:R-:W-:Y:S01]  /*30b0*/  LEA R25, R6.reuse, R29, 0x1 ;  /* 0x0000001d06197211 */ /* 0x040fe200078e08ff */
[----:B------:R-:W-:Y:S01]  /*30c0*/  STL.64 [R1+0x128], R50 ;  /* 0x0001283201007387 */ /* 0x000fe20000100a00 */
[----:B------:R-:W-:Y:S02]  /*30d0*/  LEA.HI.X.SX32 R21, R19, R2, 0x1, P2 ;  /* 0x0000000213157211 */ /* 0x000fe400010f0eff */
[----:B------:R-:W-:Y:S01]  /*30e0*/  LEA R14, P2, R11, R224, 0x1 ;  /* 0x000000e00b0e7211 */ /* 0x000fe200078408ff */
[----:B------:R-:W-:-:S03]  /*30f0*/  IMAD R31, R6, 0x2, R25 ;  /* 0x00000002061f7824 */ /* 0x000fc600078e0219 */
[----:B------:R-:W-:Y:S02]  /*3100*/  LEA.HI.X.SX32 R15, R11, R2, 0x1, P2 ;  /* 0x000000020b0f7211 */ /* 0x000fe400010f0eff */
[-C--:B0-----:R-:W-:Y:S02]  /*3110*/  LEA R48, P0, R13, R224.reuse, 0x1 ;  /* 0x000000e00d307211 */ /* 0x081fe400078008ff */
[----:B------:R-:W-:Y:S02]  /*3120*/  LEA R8, P2, R33, R224, 0x1 ;  /* 0x000000e021087211 */ /* 0x000fe400078408ff */
[----:B------:R-:W-:Y:S02]  /*3130*/  LEA.HI.X.SX32 R49, R13, R2, 0x1, P0 ;  /* 0x000000020d317211 */ /* 0x000fe400000f0eff */
[----:B------:R-:W-:-:S03]  /*3140*/  LEA R13, R6, R31, 0x1 ;  /* 0x0000001f060d7211 */ /* 0x000fc600078e08ff */
[----:B------:R0:W-:Y:S04]  /*3150*/  STL.64 [R1+0x118], R48 ;  /* 0x0001183001007387 */ /* 0x0001e80000100a00 */
[----:B------:R1:W-:Y:S04]  /*3160*/  STL.64 [R1+0x110], R22 ;  /* 0x0001101601007387 */ /* 0x0003e80000100a00 */
[----:B------:R2:W-:Y:S01]  /*3170*/  STL.64 [R1+0x108], R20 ;  /* 0x0001081401007387 */ /* 0x0005e20000100a00 */
[----:B0-----:R-:W-:Y:S01]  /*3180*/  IMAD R49, R6, 0x2, R13 ;  /* 0x0000000206317824 */ /* 0x001fe200078e020d */
[----:B-1----:R-:W-:-:S04]  /*3190*/  LEA R22, P0, R7, R224, 0x1 ;  /* 0x000000e007167211 */ /* 0x002fc800078008ff */
[C---:B------:R-:W-:Y:S02]  /*31a0*/  LEA R51, R6.reuse, R49, 0x1 ;  /* 0x0000003106337211 */ /* 0x040fe400078e08ff */
[----:B--2---:R-:W-:Y:S02]  /*31b0*/  LEA R20, P1, R9, R224, 0x1 ;  /* 0x000000e009147211 */ /* 0x004fe400078208ff */
[-C--:B------:R-:W-:Y:S01]  /*31c0*/  LEA.HI.X.SX32 R23, R7, R2.reuse, 0x1, P0 ;  /* 0x0000000207177211 */ /* 0x080fe200000f0eff */
[----:B------:R-:W-:Y:S01]  /*31d0*/  IMAD R53, R6, 0x2, R51 ;  /* 0x0000000206357824 */ /* 0x000fe200078e0233 */
[----:B------:R-:W-:Y:S02]  /*31e0*/  LEA.HI.X.SX32 R21, R9, R2, 0x1, P1 ;  /* 0x0000000209157211 */ /* 0x000fe400008f0eff */
[----:B------:R-:W-:Y:S01]  /*31f0*/  LEA R18, P0, R3, R224, 0x1 ;  /* 0x000000e003127211 */ /* 0x000fe200078008ff */
[----:B------:R-:W-:Y:S01]  /*3200*/  STL.64 [R1+0x100], R22 ;  /* 0x0001001601007387 */ /* 0x000fe20000100a00 */
[----:B------:R-:W-:-:S02]  /*3210*/  LEA.HI.X.SX32 R9, R33, R2, 0x1, P2 ;  /* 0x0000000221097211 */ /* 0x000fc400010f0eff */
[----:B------:R-:W-:Y:S01]  /*3220*/  LEA.HI.X.SX32 R19, R3, R2, 0x1, P0 ;  /* 0x0000000203137211 */ /* 0x000fe200000f0eff */
[----:B------:R-:W-:Y:S01]  /*3230*/  STL.64 [R1+0xf8], R20 ;  /* 0x0000f81401007387 */ /* 0x000fe20000100a00 */
[----:B------:R-:W-:-:S03]  /*3240*/  LEA R4, P2, R39, R224, 0x1 ;  /* 0x000000e027047211 */ /* 0x000fc600078408ff */
[----:B------:R0:W-:Y:S04]  /*3250*/  STL.64 [R1+0xf0], R14 ;  /* 0x0000f00e01007387 */ /* 0x0001e80000100a00 */
[----:B------:R1:W-:Y:S04]  /*3260*/  STL.64 [R1+0xd8], R8 ;  /* 0x0000d80801007387 */ /* 0x0003e80000100a00 */
[----:B------:R-:W-:Y:S01]  /*3270*/  STL.64 [R1+0xe8], R18 ;  /* 0x0000e81201007387 */ /* 0x000fe20000100a00 */
[----:B0-----:R-:W-:-:S04]  /*3280*/  LEA R14, P1, R5, R224, 0x1 ;  /* 0x000000e0050e7211 */ /* 0x001fc800078208ff */
[----:B------:R-:W-:Y:S02]  /*3290*/  LEA.HI.X.SX32 R15, R5, R2, 0x1, P1 ;  /* 0x00000002050f7211 */ /* 0x000fe400008f0eff */
[C---:B------:R-:W-:Y:S02]  /*32a0*/  LEA R10, P1, R37.reuse, R224, 0x1 ;  /* 0x000000e0250a7211 */ /* 0x040fe400078208ff */
[C---:B-1----:R-:W-:Y:S01]  /*32b0*/  LEA R9, R6.reuse, R53, 0x1 ;  /* 0x0000003506097211 */ /* 0x042fe200078e08ff */
[----:B------:R0:W-:Y:S01]  /*32c0*/  STL.64 [R1+0xe0], R14 ;  /* 0x0000e00e01007387 */ /* 0x0001e20000100a00 */
[-C--:B------:R-:W-:Y:S02]  /*32d0*/  LEA.HI.X.SX32 R11, R37, R2.reuse, 0x1, P1 ;  /* 0x00000002250b7211 */ /* 0x080fe400008f0eff */
[----:B------:R-:W-:Y:S01]  /*32e0*/  LEA.HI.X.SX32 R5, R39, R2, 0x1, P2 ;  /* 0x0000000227057211 */ /* 0x000fe200010f0eff */
[----:B------:R-:W-:-:S05]  /*32f0*/  IMAD R3, R6, 0x2, R9 ;  /* 0x0000000206037824 */ /* 0x000fca00078e0209 */
[----:B------:R-:W-:Y:S02]  /*3300*/  LEA R33, R6, R3, 0x1 ;  /* 0x0000000306217211 */ /* 0x000fe400078e08ff */
[----:B0-----:R-:W-:-:S04]  /*3310*/  LEA R14, P0, R35, R224, 0x1 ;  /* 0x000000e0230e7211 */ /* 0x001fc800078008ff */
[----:B------:R-:W-:Y:S02]  /*3320*/  LEA.HI.X.SX32 R15, R35, R2, 0x1, P0 ;  /* 0x00000002230f7211 */ /* 0x000fe400000f0eff */
[----:B------:R-:W-:-:S03]  /*3330*/  LEA R18, P0, R41, R224, 0x1 ;  /* 0x000000e029127211 */ /* 0x000fc600078008ff */
[----:B------:R0:W-:Y:S01]  /*3340*/  STL.64 [R1+0xd0], R14 ;  /* 0x0000d00e01007387 */ /* 0x0001e20000100a00 */
[----:B------:R-:W-:-:S03]  /*3350*/  LEA.HI.X.SX32 R19, R41, R2, 0x1, P0 ;  /* 0x0000000229137211 */ /* 0x000fc600000f0eff */
[----:B------:R1:W-:Y:S04]  /*3360*/  STL.64 [R1+0xc8], R10 ;  /* 0x0000c80a01007387 */ /* 0x0003e80000100a00 */
[----:B------:R2:W-:Y:S01]  /*3370*/  STL.64 [R1+0xc0], R4 ;  /* 0x0000c00401007387 */ /* 0x0005e20000100a00 */
[----:B0-----:R-:W-:-:S03]  /*3380*/  LEA R14, P1, R43, R224, 0x1 ;  /* 0x000000e02b0e7211 */ /* 0x001fc600078208ff */
[----:B------:R0:W-:Y:S01]  /*3390*/  STL.64 [R1+0xb8], R18 ;  /* 0x0000b81201007387 */ /* 0x0001e20000100a00 */
[----:B------:R-:W-:Y:S01]  /*33a0*/  LEA.HI.X.SX32 R15, R43, R2, 0x1, P1 ;  /* 0x000000022b0f7211 */ /* 0x000fe200008f0eff */
[----:B-1----:R-:W-:Y:S01]  /*33b0*/  IMAD R11, R6, 0x2, R33 ;  /* 0x00000002060b7824 */ /* 0x002fe200078e0221 */
[----:B--2---:R-:W-:-:S03]  /*33c0*/  LEA R4, P2, R45, R224, 0x1 ;  /* 0x000000e02d047211 */ /* 0x004fc600078408ff */
[----:B------:R1:W-:Y:S01]  /*33d0*/  STL.64 [R1+0xb0], R14 ;  /* 0x0000b00e01007387 */ /* 0x0003e20000100a00 */
[C---:B------:R-:W-:Y:S02]  /*33e0*/  LEA R21, R6.reuse, R11, 0x1 ;  /* 0x0000000b06157211 */ /* 0x040fe400078e08ff */
[----:B------:R-:W-:Y:S02]  /*33f0*/  LEA.HI.X.SX32 R5, R45, R2, 0x1, P2 ;  /* 0x000000022d057211 */ /* 0x000fe400010f0eff */
[C---:B0-----:R-:W-:Y:S01]  /*3400*/  LEA R18, P0, R47.reuse, R224, 0x1 ;  /* 0x000000e02f127211 */ /* 0x041fe200078008ff */
[----:B------:R-:W-:Y:S02]  /*3410*/  IMAD R23, R6, 0x2, R21 ;  /* 0x0000000206177824 */ /* 0x000fe400078e0215 */
[----:B------:R0:W-:Y:S01]  /*3420*/  STL.64 [R1+0xa8], R4 ;  /* 0x0000a80401007387 */ /* 0x0001e20000100a00 */
[----:B------:R-:W-:Y:S02]  /*3430*/  LEA.HI.X.SX32 R19, R47, R2, 0x1, P0 ;  /* 0x000000022f137211 */ /* 0x000fe400000f0eff */
[----:B------:R-:W-:-:S02]  /*3440*/  LEA R34, P0, R25, R224, 0x1 ;  /* 0x000000e019227211 */ /* 0x000fc400078008ff */
[----:B-1----:R-:W-:Y:S02]  /*3450*/  LEA R14, P1, R27, R224, 0x1 ;  /* 0x000000e01b0e7211 */ /* 0x002fe400078208ff */
[-C--:B------:R-:W-:Y:S02]  /*3460*/  LEA.HI.X.SX32 R35, R25, R2.reuse, 0x1, P0 ;  /* 0x0000000219237211 */ /* 0x080fe400000f0eff */
[----:B------:R-:W-:Y:S02]  /*3470*/  LEA.HI.X.SX32 R15, R27, R2, 0x1, P1 ;  /* 0x000000021b0f7211 */ /* 0x000fe400008f0eff */
[-C--:B------:R-:W-:Y:S02]  /*3480*/  LEA R26, P1, R31, R224.reuse, 0x1 ;  /* 0x000000e01f1a7211 */ /* 0x080fe400078208ff */
[----:B0-----:R-:W-:Y:S02]  /*3490*/  LEA R4, P2, R29, R224, 0x1 ;  /* 0x000000e01d047211 */ /* 0x001fe400078408ff */
[----:B------:R-:W-:-:S02]  /*34a0*/  LEA.HI.X.SX32 R27, R31, R2, 0x1, P1 ;  /* 0x000000021f1b7211 */ /* 0x000fc400008f0eff */
[----:B------:R-:W-:Y:S02]  /*34b0*/  LEA.HI.X.SX32 R5, R29, R2, 0x1, P2 ;  /* 0x000000021d057211 */ /* 0x000fe400010f0eff */
[----:B------:R-:W-:-:S03]  /*34c0*/  LEA R28, P0, R49, R224, 0x1 ;  /* 0x000000e0311c7211 */ /* 0x000fc600078008ff */
[----:B------:R0:W-:Y:S01]  /*34d0*/  STL.64 [R1+0x90], R4 ;  /* 0x0000900401007387 */ /* 0x0001e20000100a00 */
[----:B------:R-:W-:Y:S02]  /*34e0*/  LEA.HI.X.SX32 R29, R49, R2, 0x1, P0 ;  /* 0x00000002311d7211 */ /* 0x000fe400000f0eff */
[----:B------:R-:W-:Y:S01]  /*34f0*/  CS2R R48, SRZ ;  /* 0x0000000000307805 */ /* 0x000fe2000001ff00 */
[----:B------:R1:W-:Y:S04]  /*3500*/  STL.64 [R1+0xa0], R18 ;  /* 0x0000a01201007387 */ /* 0x0003e80000100a00 */
[----:B------:R2:W-:Y:S01]  /*3510*/  STL.64 [R1+0x98], R14 ;  /* 0x0000980e01007387 */ /* 0x0005e20000100a00 */
[----:B0-----:R-:W-:Y:S02]  /*3520*/  LEA R5, R6, R23, 0x1 ;  /* 0x0000001706057211 */ /* 0x001fe400078e08ff */
[----:B-1----:R-:W-:-:S04]  /*3530*/  LEA R18, P2, R13, R224, 0x1 ;  /* 0x000000e00d127211 */ /* 0x002fc800078408ff */
[----:B------:R-:W-:Y:S01]  /*3540*/  LEA.HI.X.SX32 R19, R13, R2, 0x1, P2 ;  /* 0x000000020d137211 */ /* 0x000fe200010f0eff */
[----:B--2---:R-:W-:Y:S01]  /*3550*/  IMAD R15, R6, 0x2, R5 ;  /* 0x00000002060f7824 */ /* 0x004fe200078e0205 */
[----:B------:R-:W-:-:S03]  /*3560*/  LEA R24, P2, R53, R224, 0x1 ;  /* 0x000000e035187211 */ /* 0x000fc600078408ff */
[----:B------:R0:W-:Y:S01]  /*3570*/  STL.64 [R1+0x78], R18 ;  /* 0x0000781201007387 */ /* 0x0001e20000100a00 */
[----:B------:R-:W-:-:S03]  /*3580*/  LEA.HI.X.SX32 R25, R53, R2, 0x1, P2 ;  /* 0x0000000235197211 */ /* 0x000fc600010f0eff */
[----:B------:R-:W-:Y:S04]  /*3590*/  STL.64 [R1+0x88], R34 ;  /* 0x0000882201007387 */ /* 0x000fe80000100a00 */
[----:B------:R1:W-:Y:S01]  /*35a0*/  STL.64 [R1+0x80], R26 ;  /* 0x0000801a01007387 */ /* 0x0003e20000100a00 */
[----:B0-----:R-:W-:-:S03]  /*35b0*/  LEA R19, R6, R15, 0x1 ;  /* 0x0000000f06137211 */ /* 0x001fc600078e08ff */
[----:B------:R0:W-:Y:S02]  /*35c0*/  STL.64 [R1+0x70], R28 ;  /* 0x0000701c01007387 */ /* 0x0001e40000100a00 */
[----:B------:R-:W-:Y:S01]  /*35d0*/  IMAD R7, R6, 0x2, R19 ;  /* 0x0000000206077824 */ /* 0x000fe200078e0213 */
[----:B-1----:R-:W-:-:S04]  /*35e0*/  LEA R26, P1, R51, R224, 0x1 ;  /* 0x000000e0331a7211 */ /* 0x002fc800078208ff */
[C---:B------:R-:W-:Y:S02]  /*35f0*/  LEA R8, R6.reuse, R7, 0x1 ;  /* 0x0000000706087211 */ /* 0x040fe400078e08ff */
[----:B------:R-:W-:Y:S02]  /*3600*/  LEA.HI.X.SX32 R27, R51, R2, 0x1, P1 ;  /* 0x00000002331b7211 */ /* 0x000fe400008f0eff */
[C---:B0-----:R-:W-:Y:S01]  /*3610*/  LEA R28, P0, R9.reuse, R224, 0x1 ;  /* 0x000000e0091c7211 */ /* 0x041fe200078008ff */
[----:B------:R-:W-:Y:S01]  /*3620*/  IMAD R13, R6, 0x2, R8 ;  /* 0x00000002060d7824 */ /* 0x000fe200078e0208 */
[----:B------:R-:W-:Y:S01]  /*3630*/  CS2R R50, SRZ ;  /* 0x0000000000327805 */ /* 0x000fe2000001ff00 */
[----:B------:R0:W-:Y:S01]  /*3640*/  STL.64 [R1+0x68], R26 ;  /* 0x0000681a01007387 */ /* 0x0001e20000100a00 */
[----:B------:R-:W-:-:S03]  /*3650*/  LEA.HI.X.SX32 R29, R9, R2, 0x1, P0 ;  /* 0x00000002091d7211 */ /* 0x000fc600000f0eff */
[----:B------:R1:W-:Y:S04]  /*3660*/  STL.64 [R1+0x60], R24 ;  /* 0x0000601801007387 */ /* 0x0003e80000100a00 */
[----:B------:R2:W-:Y:S01]  /*3670*/  STL.64 [R1+0x58], R28 ;  /* 0x0000581c01007387 */ /* 0x0005e20000100a00 */
[-C--:B0-----:R-:W-:Y:S02]  /*3680*/  LEA R26, P1, R3, R224.reuse, 0x1 ;  /* 0x000000e0031a7211 */ /* 0x081fe400078208ff */
[----:B-1----:R-:W-:Y:S02]  /*3690*/  LEA R24, P2, R33, R224, 0x1 ;  /* 0x000000e021187211 */ /* 0x002fe400078408ff */
[----:B------:R-:W-:Y:S02]  /*36a0*/  LEA.HI.X.SX32 R27, R3, R2, 0x1, P1 ;  /* 0x00000002031b7211 */ /* 0x000fe400008f0eff */
[----:B------:R-:W-:-:S02]  /*36b0*/  LEA R3, R6, R13, 0x1 ;  /* 0x0000000d06037211 */ /* 0x000fc400078e08ff */
[----:B------:R-:W-:Y:S01]  /*36c0*/  LEA.HI.X.SX32 R25, R33, R2, 0x1, P2 ;  /* 0x0000000221197211 */ /* 0x000fe200010f0eff */
[----:B------:R0:W-:Y:S01]  /*36d0*/  STL.64 [R1+0x50], R26 ;  /* 0x0000501a01007387 */ /* 0x0001e20000100a00 */
[C---:B--2---:R-:W-:Y:S01]  /*36e0*/  LEA R28, P0, R11.reuse, R224, 0x1 ;  /* 0x000000e00b1c7211 */ /* 0x044fe200078008ff */
[C---:B------:R-:W-:Y:S02]  /*36f0*/  IMAD R9, R6.reuse, 0x2, R3 ;  /* 0x0000000206097824 */ /* 0x040fe400078e0203 */
[----:B------:R1:W-:Y:S01]  /*3700*/  STL.64 [R1+0x48], R24 ;  /* 0x0000481801007387 */ /* 0x0003e20000100a00 */
[----:B------:R-:W-:Y:S02]  /*3710*/  LEA.HI.X.SX32 R29, R11, R2, 0x1, P0 ;  /* 0x000000020b1d7211 */ /* 0x000fe400000f0eff */
[----:B------:R-:W-:-:S03]  /*3720*/  LEA R11, R6, R9, 0x1 ;  /* 0x00000009060b7211 */ /* 0x000fc600078e08ff */
[----:B------:R-:W-:Y:S01]  /*3730*/  STL.64 [R1+0x40], R28 ;  /* 0x0000401c01007387 */ /* 0x000fe20000100a00 */
[-C--:B0-----:R-:W-:Y:S01]  /*3740*/  LEA R26, P1, R21, R224.reuse, 0x1 ;  /* 0x000000e0151a7211 */ /* 0x081fe200078208ff */
[----:B------:R-:W-:Y:S01]  /*3750*/  IMAD R4, R6, 0x2, R11 ;  /* 0x0000000206047824 */ /* 0x000fe200078e020b */
[----:B-1----:R-:W-:Y:S02]  /*3760*/  LEA R24, P2, R23, R224, 0x1 ;  /* 0x000000e017187211 */ /* 0x002fe400078408ff */
[-C--:B------:R-:W-:Y:S02]  /*3770*/  LEA.HI.X.SX32 R27, R21, R2.reuse, 0x1, P1 ;  /* 0x00000002151b7211 */ /* 0x080fe400008f0eff */
[----:B------:R-:W-:Y:S02]  /*3780*/  LEA.HI.X.SX32 R25, R23, R2, 0x1, P2 ;  /* 0x0000000217197211 */ /* 0x000fe400010f0eff */
[C---:B------:R-:W-:Y:S01]  /*3790*/  LEA R20, P2, R19.reuse, R224, 0x1 ;  /* 0x000000e013147211 */ /* 0x040fe200078408ff */
[----:B------:R0:W-:Y:S03]  /*37a0*/  STL.64 [R1+0x38], R26 ;  /* 0x0000381a01007387 */ /* 0x0001e60000100a00 */
[----:B------:R-:W-:Y:S01]  /*37b0*/  LEA.HI.X.SX32 R21, R19, R2, 0x1, P2 ;  /* 0x0000000213157211 */ /* 0x000fe200010f0eff */
[----:B------:R1:W-:Y:S01]  /*37c0*/  STL.64 [R1+0x30], R24 ;  /* 0x0000301801007387 */ /* 0x0003e20000100a00 */
[----:B------:R-:W-:-:S02]  /*37d0*/  LEA R14, P2, R13, R224, 0x1 ;  /* 0x000000e00d0e7211 */ /* 0x000fc400078408ff */
[-C--:B0-----:R-:W-:Y:S02]  /*37e0*/  LEA R26, P0, R5, R224.reuse, 0x1 ;  /* 0x000000e0051a7211 */ /* 0x081fe400078008ff */
[----:B-1----:R-:W-:Y:S02]  /*37f0*/  LEA R24, P1, R15, R224, 0x1 ;  /* 0x000000e00f187211 */ /* 0x002fe400078208ff */
[----:B------:R-:W-:Y:S02]  /*3800*/  LEA.HI.X.SX32 R27, R5, R2, 0x1, P0 ;  /* 0x00000002051b7211 */ /* 0x000fe400000f0eff */
[C---:B------:R-:W-:Y:S02]  /*3810*/  LEA R5, R6.reuse, R4, 0x1 ;  /* 0x0000000406057211 */ /* 0x040fe400078e08ff */
[----:B------:R-:W-:Y:S01]  /*3820*/  LEA.HI.X.SX32 R25, R15, R2, 0x1, P1 ;  /* 0x000000020f197211 */ /* 0x000fe200008f0eff */
[----:B------:R-:W-:Y:S01]  /*3830*/  STL.64 [R1+0x28], R26 ;  /* 0x0000281a01007387 */ /* 0x000fe20000100a00 */
[----:B------:R-:W-:Y:S01]  /*3840*/  LEA R22, P0, R7, R224, 0x1 ;  /* 0x000000e007167211 */ /* 0x000fe200078008ff */
[----:B------:R-:W-:Y:S01]  /*3850*/  IMAD R10, R6, 0x2, R5 ;  /* 0x00000002060a7824 */ /* 0x000fe200078e0205 */
[-C--:B------:R-:W-:Y:S01]  /*3860*/  LEA.HI.X.SX32 R15, R13, R2.reuse, 0x1, P2 ;  /* 0x000000020d0f7211 */ /* 0x080fe200010f0eff */
[----:B------:R-:W-:Y:S01]  /*3870*/  STL.64 [R1+0x20], R24 ;  /* 0x0000201801007387 */ /* 0x000fe20000100a00 */
[----:B------:R-:W-:-:S02]  /*3880*/  LEA.HI.X.SX32 R23, R7, R2, 0x1, P0 ;  /* 0x0000000207177211 */ /* 0x000fc400000f0eff */
[----:B------:R-:W-:Y:S01]  /*3890*/  LEA R7, R6, R10, 0x1 ;  /* 0x0000000a06077211 */ /* 0x000fe200078e08ff */
[----:B------:R0:W-:Y:S01]  /*38a0*/  STL.64 [R1+0x18], R20 ;  /* 0x0000181401007387 */ /* 0x0001e20000100a00 */
[-C--:B------:R-:W-:Y:S02]  /*38b0*/  LEA R250, P0, R3, R224.reuse, 0x1 ;  /* 0x000000e003fa7211 */ /* 0x080fe400078008ff */
[----:B------:R-:W-:Y:S01]  /*38c0*/  LEA R246, P2, R11, R224, 0x1 ;  /* 0x000000e00bf67211 */ /* 0x000fe200078408ff */
[----:B------:R1:W-:Y:S01]  /*38d0*/  STL.64 [R1+0x10], R22 ;  /* 0x0000101601007387 */ /* 0x0003e20000100a00 */
[----:B------:R-:W-:Y:S02]  /*38e0*/  LEA.HI.X.SX32 R251, R3, R2, 0x1, P0 ;  /* 0x0000000203fb7211 */ /* 0x000fe400000f0eff */
[C---:B------:R-:W-:Y:S02]  /*38f0*/  LEA R244, P0, R4.reuse, R224, 0x1 ;  /* 0x000000e004f47211 */ /* 0x040fe400078008ff */
[-C--:B------:R-:W-:Y:S01]  /*3900*/  LEA.HI.X.SX32 R247, R11, R2.reuse, 0x1, P2 ;  /* 0x000000020bf77211 */ /* 0x080fe200010f0eff */
[----:B------:R-:W-:Y:S01]  /*3910*/  IMAD.MOV.U32 R11, RZ, RZ, RZ ;  /* 0x000000ffff0b7224 */ /* 0x000fe200078e00ff */
[----:B------:R-:W-:-:S02]  /*3920*/  LEA.HI.X.SX32 R245, R4, R2, 0x1, P0 ;  /* 0x0000000204f57211 */ /* 0x000fc400000f0eff */
[-C--:B0-----:R-:W-:Y:S02]  /*3930*/  LEA R20, P1, R8, R224.reuse, 0x1 ;  /* 0x000000e008147211 */ /* 0x081fe400078208ff */
[----:B------:R-:W-:Y:S01]  /*3940*/  LEA R238, P2, R10, R224, 0x1 ;  /* 0x000000e00aee7211 */ /* 0x000fe200078408ff */
[----:B-1----:R-:W-:Y:S01]  /*3950*/  CS2R R22, SRZ ;  /* 0x0000000000167805 */ /* 0x002fe2000001ff00 */
[----:B------:R-:W-:Y:S01]  /*3960*/  LEA.HI.X.SX32 R21, R8, R2, 0x1, P1 ;  /* 0x0000000208157211 */ /* 0x000fe200008f0eff */
[----:B------:R-:W-:Y:S01]  /*3970*/  IMAD R8, R6, 0x2, R7 ;  /* 0x0000000206087824 */ /* 0x000fe200078e0207 */
[C---:B------:R-:W-:Y:S02]  /*3980*/  LEA R248, P1, R9.reuse, R224, 0x1 ;  /* 0x000000e009f87211 */ /* 0x040fe400078208ff */
[-C--:B------:R-:W-:Y:S01]  /*3990*/  LEA.HI.X.SX32 R239, R10, R2.reuse, 0x1, P2 ;  /* 0x000000020aef7211 */ /* 0x080fe200010f0eff */
[----:B------:R0:W-:Y:S01]  /*39a0*/  STL.64 [R1+0x8], R20 ;  /* 0x0000081401007387 */ /* 0x0001e20000100a00 */
[----:B------:R-:W-:-:S02]  /*39b0*/  LEA.HI.X.SX32 R249, R9, R2, 0x1, P1 ;  /* 0x0000000209f97211 */ /* 0x000fc400008f0eff */
[C---:B------:R-:W-:Y:S01]  /*39c0*/  LEA R9, R6.reuse, R8, 0x1 ;  /* 0x0000000806097211 */ /* 0x040fe200078e08ff */
[----:B------:R1:W-:Y:S01]  /*39d0*/  STL.64 [R1], R14 ;  /* 0x0000000e01007387 */ /* 0x0003e20000100a00 */
[-C--:B------:R-:W-:Y:S02]  /*39e0*/  LEA R240, P1, R5, R224.reuse, 0x1 ;  /* 0x000000e005f07211 */ /* 0x080fe400078208ff */
[----:B------:R-:W-:Y:S01]  /*39f0*/  LEA R236, P0, R7, R224, 0x1 ;  /* 0x000000e007ec7211 */ /* 0x000fe200078008ff */
[----:B------:R-:W-:Y:S01]  /*3a00*/  IMAD R3, R6, 0x2, R9 ;  /* 0x0000000206037824 */ /* 0x000fe200078e0209 */
[----:B------:R-:W-:Y:S02]  /*3a10*/  LEA.HI.X.SX32 R241, R5, R2, 0x1, P1 ;  /* 0x0000000205f17211 */ /* 0x000fe400008f0eff */
[----:B------:R-:W-:Y:S01]  /*3a20*/  LEA R234, P1, R8, R224, 0x1 ;  /* 0x000000e008ea7211 */ /* 0x000fe200078208ff */
[----:B0-----:R-:W-:Y:S01]  /*3a30*/  CS2R R20, SRZ ;  /* 0x0000000000147805 */ /* 0x001fe2000001ff00 */
[----:B------:R-:W-:-:S02]  /*3a40*/  LEA R4, R6, R3, 0x1 ;  /* 0x0000000306047211 */ /* 0x000fc400078e08ff */
[----:B------:R-:W-:Y:S01]  /*3a50*/  LEA R232, P2, R9, R224, 0x1 ;  /* 0x000000e009e87211 */ /* 0x000fe200078408ff */
[----:B-1----:R-:W-:Y:S01]  /*3a60*/  IMAD.MOV.U32 R15, RZ, RZ, RZ ;  /* 0x000000ffff0f7224 */ /* 0x002fe200078e00ff */
[-C--:B------:R-:W-:Y:S01]  /*3a70*/  LEA.HI.X.SX32 R237, R7, R2.reuse, 0x1, P0 ;  /* 0x0000000207ed7211 */ /* 0x080fe200000f0eff */
[----:B------:R-:W-:Y:S01]  /*3a80*/  IMAD R5, R6, 0x2, R4 ;  /* 0x0000000206057824 */ /* 0x000fe200078e0204 */
[-C--:B------:R-:W-:Y:S01]  /*3a90*/  LEA.HI.X.SX32 R235, R8, R2.reuse, 0x1, P1 ;  /* 0x0000000208eb7211 */ /* 0x080fe200008f0eff */
[----:B------:R-:W-:Y:S01]  /*3aa0*/  IMAD.MOV.U32 R8, RZ, RZ, -0x800000 ;  /* 0xff800000ff087424 */ /* 0x000fe200078e00ff */
[----:B------:R-:W-:Y:S02]  /*3ab0*/  LEA.HI.X.SX32 R233, R9, R2, 0x1, P2 ;  /* 0x0000000209e97211 */ /* 0x000fe400010f0eff */
[----:B------:R-:W-:Y:S02]  /*3ac0*/  LEA R6, R6, R5, 0x1 ;  /* 0x0000000506067211 */ /* 0x000fe400078e08ff */
[----:B------:R-:W-:-:S02]  /*3ad0*/  LEA R230, P0, R3, R224, 0x1 ;  /* 0x000000e003e67211 */ /* 0x000fc400078008ff */
[-C--:B------:R-:W-:Y:S02]  /*3ae0*/  LEA R228, P1, R4, R224.reuse, 0x1 ;  /* 0x000000e004e47211 */ /* 0x080fe400078208ff */
[-C--:B------:R-:W-:Y:S02]  /*3af0*/  LEA R226, P2, R5, R224.reuse, 0x1 ;  /* 0x000000e005e27211 */ /* 0x080fe400078408ff */
[----:B------:R-:W-:Y:S02]  /*3b00*/  LEA R224, P3, R6, R224, 0x1 ;  /* 0x000000e006e07211 */ /* 0x000fe400078608ff */
[-C--:B------:R-:W-:Y:S02]  /*3b10*/  LEA.HI.X.SX32 R231, R3, R2.reuse, 0x1, P0 ;  /* 0x0000000203e77211 */ /* 0x080fe400000f0eff */
[-C--:B------:R-:W-:Y:S02]  /*3b20*/  LEA.HI.X.SX32 R229, R4, R2.reuse, 0x1, P1 ;  /* 0x0000000204e57211 */ /* 0x080fe400008f0eff */
[----:B------:R-:W-:-:S02]  /*3b30*/  LEA.HI.X.SX32 R227, R5, R2, 0x1, P2 ;  /* 0x0000000205e37211 */ /* 0x000fc400010f0eff */
[----:B------:R-:W-:Y:S02]  /*3b40*/  LEA.HI.X.SX32 R225, R6, R2, 0x1, P3 ;  /* 0x0000000206e17211 */ /* 0x000fe400018f0eff */
[----:B------:R-:W-:Y:S02]  /*3b50*/  MOV R9, 0xff800000 ;  /* 0xff80000000097802 */ /* 0x000fe40000000f00 */
[----:B------:R-:W-:Y:S02]  /*3b60*/  MOV R2, RZ ;  /* 0x000000ff00027202 */ /* 0x000fe40000000f00 */
[----:B------:R-:W-:Y:S02]  /*3b70*/  LOP3.LUT R3, R17, 0x40, RZ, 0x3c, !PT ;  /* 0x0000004011037812 */ /* 0x000fe400078e3cff */
.L_x_2:
[----:B------:R-:W2:Y:S04]  /*3b80*/  LDL.64 R6, [R1+0x378] ;  /* 0x0003780001067983 */ /* 0x000ea80000100a00 */
[----:B------:R-:W3:Y:S04]  /*3b90*/  LDL.64 R18, [R1+0x388] ;  /* 0x0003880001127983 */ /* 0x000ee80000100a00 */
[----:B------:R-:W4:Y:S04]  /*3ba0*/  LDL.64 R28, [R1+0x380] ;  /* 0x00038000011c7983 */ /* 0x000f280000100a00 */
[----:B------:R-:W5:Y:S04]  /*3bb0*/  LDL.64 R26, [R1+0x360] ;  /* 0x00036000011a7983 */ /* 0x000f680000100a00 */
        /* <DEDUP_REMOVED lines=37> */
[----:B------:R-:W5:Y:S01]  /*3e10*/  LDL.64 R202, [R1+0x130] ;  /* 0x0001300001ca7983 */ /* 0x000f620000100a00 */
[----:B--2---:R-:W-:-:S04]  /*3e20*/  IMAD.WIDE R6, R15, 0x2, R6 ;  /* 0x000000020f067825 */ /* 0x004fc800078e0206 */
[----:B---3--:R-:W-:-:S04]  /*3e30*/  IMAD.WIDE R18, R15, 0x2, R18 ;  /* 0x000000020f127825 */ /* 0x008fc800078e0212 */
[C---:B----4-:R-:W-:Y:S02]  /*3e40*/  IMAD.WIDE R42, R15.reuse, 0x2, R28 ;  /* 0x000000020f2a7825 */ /* 0x050fe400078e021c */
[----:B------:R0:W2:Y:S02]  /*3e50*/  LDG.E.U16 R28, [R6.64] ;  /* 0x00000004061c7981 */ /* 0x0000a4000c1e1500 */
[C---:B-----5:R-:W-:Y:S02]  /*3e60*/  IMAD.WIDE R26, R15.reuse, 0x2, R26 ;  /* 0x000000020f1a7825 */ /* 0x060fe400078e021a */
[----:B------:R1:W3:Y:S04]  /*3e70*/  LDG.E.U16 R29, [R18.64] ;  /* 0x00000004121d7981 */ /* 0x0002e8000c1e1500 */
[----:B------:R4:W5:Y:S01]  /*3e80*/  LDG.E.U16 R42, [R42.64] ;  /* 0x000000042a2a7981 */ /* 0x000962000c1e1500 */
[----:B0-----:R-:W-:-:S03]  /*3e90*/  IMAD.WIDE R6, R15, 0x2, R44 ;  /* 0x000000020f067825 */ /* 0x001fc600078e022c */
[----:B------:R-:W2:Y:S01]  /*3ea0*/  LDL.64 R44, [R1+0x308] ;  /* 0x00030800012c7983 */ /* 0x000ea20000100a00 */
[----:B------:R-:W-:-:S03]  /*3eb0*/  IMAD.WIDE R46, R15, 0x2, R38 ;  /* 0x000000020f2e7825 */ /* 0x000fc600078e0226 */
[----:B------:R-:W3:Y:S01]  /*3ec0*/  LDL.64 R38, [R1+0x300] ;  /* 0x0003000001267983 */ /* 0x000ee20000100a00 */
[----:B------:R-:W-:-:S03]  /*3ed0*/  IMAD.WIDE R24, R15, 0x2, R24 ;  /* 0x000000020f187825 */ /* 0x000fc600078e0218 */
[----:B------:R0:W5:Y:S01]  /*3ee0*/  LDG.E.U16 R6, [R6.64] ;  /* 0x0000000406067981 */ /* 0x000162000c1e1500 */
[----:B-1----:R-:W-:-:S03]  /*3ef0*/  IMAD.WIDE R18, R15, 0x2, R40 ;  /* 0x000000020f127825 */ /* 0x002fc600078e0228 */
[----:B------:R1:W5:Y:S04]  /*3f00*/  LDG.E.U16 R41, [R26.64] ;  /* 0x000000041a297981 */ /* 0x000368000c1e1500 */
[----:B------:R4:W5:Y:S04]  /*3f10*/  LDG.E.U16 R46, [R46.64] ;  /* 0x000000042e2e7981 */ /* 0x000968000c1e1500 */
[----:B0-----:R0:W5:Y:S04]  /*3f20*/  LDG.E.U16 R7, [R18.64] ;  /* 0x0000000412077981 */ /* 0x001168000c1e1500 */
[----:B-1----:R1:W5:Y:S01]  /*3f30*/  LDG.E.U16 R27, [R24.64] ;  /* 0x00000004181b7981 */ /* 0x002362000c1e1500 */
[----:B------:R-:W-:-:S04]  /*3f40*/  IMAD.WIDE R32, R15, 0x2, R32 ;  /* 0x000000020f207825 */ /* 0x000fc800078e0220 */
[C---:B0-----:R-:W-:Y:S01]  /*3f50*/  IMAD.WIDE R18, R15.reuse, 0x2, R90 ;  /* 0x000000020f127825 */ /* 0x041fe200078e025a */
[----:B------:R0:W5:Y:S03]  /*3f60*/  LDG.E.U16 R40, [R32.64] ;  /* 0x0000000420287981 */ /* 0x000166000c1e1500 */
[C---:B-1----:R-:W-:Y:S01]  /*3f70*/  IMAD.WIDE R24, R15.reuse, 0x2, R86 ;  /* 0x000000020f187825 */ /* 0x042fe200078e0256 */
[----:B------:R-:W5:Y:S04]  /*3f80*/  LDL.64 R90, [R1+0x2c8] ;  /* 0x0002c800015a7983 */ /* 0x000f680000100a00 */
[----:B------:R-:W5:Y:S01]  /*3f90*/  LDL.64 R86, [R1+0x2d8] ;  /* 0x0002d80001567983 */ /* 0x000f620000100a00 */
[----:B0-----:R-:W-:-:S03]  /*3fa0*/  IMAD.WIDE R32, R15, 0x2, R54 ;  /* 0x000000020f207825 */ /* 0x001fc600078e0236 */
[----:B------:R-:W5:Y:S01]  /*3fb0*/  LDL.64 R54, [R1+0x2b8] ;  /* 0x0002b80001367983 */ /* 0x000f620000100a00 */
[----:B------:R-:W-:-:S03]  /*3fc0*/  IMAD.WIDE R4, R15, 0x2, R4 ;  /* 0x000000020f047825 */ /* 0x000fc600078e0204 */
[----:B------:R0:W5:Y:S01]  /*3fd0*/  LDG.E.U16 R10, [R24.64] ;  /* 0x00000004180a7981 */ /* 0x000162000c1e1500 */
[----:B------:R-:W-:-:S03]  /*3fe0*/  IMAD.WIDE R30, R15, 0x2, R30 ;  /* 0x000000020f1e7825 */ /* 0x000fc600078e021e */
[----:B----4-:R3:W4:Y:S01]  /*3ff0*/  LDG.E.U16 R47, [R18.64] ;  /* 0x00000004122f7981 */ /* 0x010722000c1e1500 */
[----:B------:R-:W-:-:S03]  /*4000*/  IMAD.WIDE R36, R15, 0x2, R36 ;  /* 0x000000020f247825 */ /* 0x000fc600078e0224 */
[----:B------:R1:W4:Y:S01]  /*4010*/  LDG.E.U16 R4, [R4.64] ;  /* 0x0000000404047981 */ /* 0x000322000c1e1500 */
[----:B0-----:R-:W-:-:S03]  /*4020*/  IMAD.WIDE R24, R15, 0x2, R56 ;  /* 0x000000020f187825 */ /* 0x001fc600078e0238 */
[----:B------:R-:W4:Y:S04]  /*4030*/  LDL.64 R56, [R1+0x2c0] ;  /* 0x0002c00001387983 */ /* 0x000f280000100a00 */
[----:B------:R2:W4:Y:S04]  /*4040*/  LDG.E.U16 R26, [R30.64] ;  /* 0x000000041e1a7981 */ /* 0x000528000c1e1500 */
[----:B-1----:R0:W4:Y:S01]  /*4050*/  LDG.E.U16 R5, [R32.64] ;  /* 0x0000000420057981 */ /* 0x002122000c1e1500 */
[----:B------:R-:W-:-:S03]  /*4060*/  IMAD.WIDE R52, R15, 0x2, R52 ;  /* 0x000000020f347825 */ /* 0x000fc600078e0234 */
[----:B------:R1:W4:Y:S01]  /*4070*/  LDG.E.U16 R25, [R24.64] ;  /* 0x0000000418197981 */ /* 0x000322000c1e1500 */
[----:B0-----:R-:W-:-:S03]  /*4080*/  IMAD.WIDE R32, R15, 0x2, R58 ;  /* 0x000000020f207825 */ /* 0x001fc600078e023a */
[----:B------:R-:W4:Y:S04]  /*4090*/  LDL.64 R58, [R1+0x2a0] ;  /* 0x0002a000013a7983 */ /* 0x000f280000100a00 */
[----:B------:R5:W4:Y:S04]  /*40a0*/  LDG.E.U16 R43, [R32.64] ;  /* 0x00000004202b7981 */ /* 0x000b28000c1e1500 */
[----:B-1----:R0:W4:Y:S01]  /*40b0*/  LDG.E.U16 R24, [R52.64] ;  /* 0x0000000434187981 */ /* 0x002122000c1e1500 */
[----:B--2---:R-:W-:-:S04]  /*40c0*/  IMAD.WIDE R30, R15, 0x2, R44 ;  /* 0x000000020f1e7825 */ /* 0x004fc800078e022c */
[C---:B---3--:R-:W-:Y:S01]  /*40d0*/  IMAD.WIDE R18, R15.reuse, 0x2, R38 ;  /* 0x000000020f127825 */ /* 0x048fe200078e0226 */
[----:B------:R1:W2:Y:S04]  /*40e0*/  LDG.E.U16 R45, [R30.64] ;  /* 0x000000041e2d7981 */ /* 0x0002a8000c1e1500 */
[----:B------:R3:W2:Y:S04]  /*40f0*/  LDG.E.U16 R38, [R18.64] ;  /* 0x0000000412267981 */ /* 0x0006a8000c1e1500 */
[----:B------:R0:W2:Y:S01]  /*4100*/  LDG.E.U16 R39, [R36.64] ;  /* 0x0000000424277981 */ /* 0x0000a2000c1e1500 */
[----:B-1----:R-:W-:-:S03]  /*4110*/  IMAD.WIDE R30, R15, 0x2, R88 ;  /* 0x000000020f1e7825 */ /* 0x002fc600078e0258 */
[----:B------:R-:W2:Y:S01]  /*4120*/  LDL.64 R88, [R1+0x270] ;  /* 0x0002700001587983 */ /* 0x000ea20000100a00 */
[----:B0-----:R-:W-:-:S03]  /*4130*/  IMAD.WIDE R36, R15, 0x2, R84 ;  /* 0x000000020f247825 */ /* 0x001fc600078e0254 */
[----:B------:R-:W2:Y:S04]  /*4140*/  LDL.64 R84, [R1+0x2a8] ;  /* 0x0002a80001547983 */ /* 0x000ea80000100a00 */
[----:B------:R0:W2:Y:S01]  /*4150*/  LDG.E.U16 R13, [R36.64] ;  /* 0x00000004240d7981 */ /* 0x0000a2000c1e1500 */
[----:B-----5:R-:W-:-:S03]  /*4160*/  IMAD.WIDE R32, R15, 0x2, R90 ;  /* 0x000000020f207825 */ /* 0x020fc600078e025a */
[----:B------:R-:W5:Y:S01]  /*4170*/  LDL.64 R90, [R1+0x260] ;  /* 0x00026000015a7983 */ /* 0x000f620000100a00 */
[----:B---3--:R-:W-:-:S03]  /*4180*/  IMAD.WIDE R18, R15, 0x2, R86 ;  /* 0x000000020f127825 */ /* 0x008fc600078e0256 */
[----:B------:R-:W3:Y:S04]  /*4190*/  LDL.64 R86, [R1+0x280] ;  /* 0x0002800001567983 */ /* 0x000ee80000100a00 */
[----:B0-----:R0:W3:Y:S01]  /*41a0*/  LDG.E.U16 R37, [R30.64] ;  /* 0x000000041e257981 */ /* 0x0010e2000c1e1500 */
[----:B------:R-:W-:-:S03]  /*41b0*/  IMAD.WIDE R54, R15, 0x2, R54 ;  /* 0x000000020f367825 */ /* 0x000fc600078e0236 */
[----:B------:R1:W3:Y:S01]  /*41c0*/  LDG.E.U16 R19, [R18.64] ;  /* 0x0000000412137981 */ /* 0x0002e2000c1e1500 */
[----:B------:R-:W-:-:S03]  /*41d0*/  IMAD.WIDE R52, R15, 0x2, R110 ;  /* 0x000000020f347825 */ /* 0x000fc600078e026e */
[----:B------:R-:W3:Y:S01]  /*41e0*/  LDL.64 R110, [R1+0x210] ;  /* 0x00021000016e7983 */ /* 0x000ee20000100a00 */
[----:B0-----:R-:W-:-:S03]  /*41f0*/  IMAD.WIDE R30, R15, 0x2, R118 ;  /* 0x000000020f1e7825 */ /* 0x001fc600078e0276 */
[----:B------:R-:W3:Y:S04]  /*4200*/  LDL.64 R118, [R1+0x230] ;  /* 0x0002300001767983 */ /* 0x000ee80000100a00 */
[----:B-1----:R0:W3:Y:S01]  /*4210*/  LDG.E.U16 R18, [R54.64] ;  /* 0x0000000436127981 */ /* 0x0020e2000c1e1500 */
[----:B----4-:R-:W-:-:S03]  /*4220*/  IMAD.WIDE R56, R15, 0x2, R56 ;  /* 0x000000020f387825 */ /* 0x010fc600078e0238 */
[----:B------:R1:W4:Y:S04]  /*4230*/  LDG.E.U16 R30, [R30.64] ;  /* 0x000000041e1e7981 */ /* 0x000328000c1e1500 */
[----:B------:R1:W4:Y:S01]  /*4240*/  LDG.E.U16 R36, [R56.64] ;  /* 0x0000000438247981 */ /* 0x000322000c1e1500 */
[----:B0-----:R-:W-:-:S03]  /*4250*/  IMAD.WIDE R54, R15, 0x2, R108 ;  /* 0x000000020f367825 */ /* 0x001fc600078e026c */
[----:B------:R-:W4:Y:S04]  /*4260*/  LDL.64 R108, [R1+0x1f0] ;  /* 0x0001f000016c7983 */ /* 0x000f280000100a00 */
[----:B-1----:R0:W4:Y:S01]  /*4270*/  LDG.E.U16 R31, [R52.64] ;  /* 0x00000004341f7981 */ /* 0x002122000c1e1500 */
[----:B------:R-:W-:-:S03]  /*4280*/  IMAD.WIDE R56, R15, 0x2, R140 ;  /* 0x000000020f387825 */ /* 0x000fc600078e028c */
[----:B------:R1:W4:Y:S04]  /*4290*/  LDG.E.U16 R33, [R32.64] ;  /* 0x0000000420217981 */ /* 0x000328000c1e1500 */
[----:B------:R1:W4:Y:S01]  /*42a0*/  LDG.E.U16 R16, [R56.64] ;  /* 0x0000000438107981 */ /* 0x000322000c1e1500 */
[----:B0-----:R-:W-:-:S03]  /*42b0*/  IMAD.WIDE R52, R15, 0x2, R116 ;  /* 0x000000020f347825 */ /* 0x001fc600078e0274 */
[----:B------:R-:W4:Y:S04]  /*42c0*/  LDL.64 R116, [R1+0x248] ;  /* 0x0002480001747983 */ /* 0x000f280000100a00 */
[----:B-1----:R5:W4:Y:S01]  /*42d0*/  LDG.E.U16 R32, [R54.64] ;  /* 0x0000000436207981 */ /* 0x002b22000c1e1500 */
[----:B------:R-:W-:-:S03]  /*42e0*/  IMAD.WIDE R56, R15, 0x2, R114 ;  /* 0x000000020f387825 */ /* 0x000fc600078e0272 */
[----:B------:R0:W4:Y:S04]  /*42f0*/  LDG.E.U16 R44, [R52.64] ;  /* 0x00000004342c7981 */ /* 0x000128000c1e1500 */
[----:B------:R-:W4:Y:S04]  /*4300*/  LDL.64 R114, [R1+0x228] ;  /* 0x0002280001727983 */ /* 0x000f280000100a00 */
[----:B------:R-:W4:Y:S01]  /*4310*/  LDL.64 R140, [R1+0x1a0] ;  /* 0x0001a000018c7983 */ /* 0x000f220000100a00 */
[----:B0-----:R-:W-:-:S03]  /*4320*/  IMAD.WIDE R52, R15, 0x2, R112 ;  /* 0x000000020f347825 */ /* 0x001fc600078e0270 */
[----:B------:R-:W4:Y:S01]  /*4330*/  LDL.64 R112, [R1+0x208] ;  /* 0x0002080001707983 */ /* 0x000f220000100a00 */
[----:B--2---:R-:W-:-:S06]  /*4340*/  IMAD.WIDE R88, R15, 0x2, R88 ;  /* 0x000000020f587825 */ /* 0x004fcc00078e0258 */
[----:B------:R0:W2:Y:S01]  /*4350*/  LDG.E.U16 R88, [R88.64] ;  /* 0x0000000458587981 */ /* 0x0000a2000c1e1500 */
[----:B------:R-:W-:-:S05]  /*4360*/  IMAD.WIDE R84, R15, 0x2, R84 ;  /* 0x000000020f547825 */ /* 0x000fca00078e0254 */
[----:B------:R4:W2:Y:S04]  /*4370*/  LDG.E.U16 R14, [R84.64] ;  /* 0x00000004540e7981 */ /* 0x0008a8000c1e1500 */
[----:B0-----:R0:W2:Y:S01]  /*4380*/  LDG.E.U16 R89, [R52.64] ;  /* 0x0000000434597981 */ /* 0x0010a2000c1e1500 */
[----:B-----5:R-:W-:-:S04]  /*4390*/  IMAD.WIDE R54, R15, 0x2, R90 ;  /* 0x000000020f367825 */ /* 0x020fc800078e025a */
[C---:B---3--:R-:W-:Y:S01]  /*43a0*/  IMAD.WIDE R86, R15.reuse, 0x2, R86 ;  /* 0x000000020f567825 */ /* 0x048fe200078e0256 */
[----:B------:R1:W3:Y:S05]  /*43b0*/  LDG.E.U16 R90, [R54.64] ;  /* 0x00000004365a7981 */ /* 0x0002ea000c1e1500 */
[----:B------:R5:W2:Y:S01]  /*43c0*/  LDG.E.U16 R86, [R86.64] ;  /* 0x0000000456567981 */ /* 0x000aa2000c1e1500 */
[----:B-1----:R-:W-:-:S03]  /*43d0*/  IMAD.WIDE R54, R15, 0x2, R136 ;  /* 0x000000020f367825 */ /* 0x002fc600078e0288 */
[----:B------:R-:W2:Y:S04]  /*43e0*/  LDL.64 R136, [R1+0x240] ;  /* 0x0002400001887983 */ /* 0x000ea80000100a00 */
[----:B-----5:R1:W5:Y:S01]  /*43f0*/  LDG.E.U16 R87, [R56.64] ;  /* 0x0000000438577981 */ /* 0x020362000c1e1500 */
[----:B0-----:R-:W-:-:S03]  /*4400*/  IMAD.WIDE R52, R15, 0x2, R138 ;  /* 0x000000020f347825 */ /* 0x001fc600078e028a */
[----:B------:R-:W3:Y:S04]  /*4410*/  LDL.64 R138, [R1+0x238] ;  /* 0x00023800018a7983 */ /* 0x000ee80000100a00 */
[----:B------:R0:W3:Y:S01]  /*4420*/  LDG.E.U16 R91, [R52.64] ;  /* 0x00000004345b7981 */ /* 0x0000e2000c1e1500 */
[----:B-1----:R-:W-:-:S03]  /*4430*/  IMAD.WIDE R56, R15, 0x2, R118 ;  /* 0x000000020f387825 */ /* 0x002fc600078e0276 */
[----:B------:R-:W3:Y:S01]  /*4440*/  LDL.64 R118, [R1+0x220] ;  /* 0x0002200001767983 */ /* 0x000ee20000100a00 */
[----:B----4-:R-:W-:-:S03]  /*4450*/  IMAD.WIDE R84, R15, 0x2, R108 ;  /* 0x000000020f547825 */ /* 0x010fc600078e026c */
[----:B------:R1:W4:Y:S01]  /*4460*/  LDG.E.U16 R108, [R54.64] ;  /* 0x00000004366c7981 */ /* 0x000322000c1e1500 */
[----:B0-----:R-:W-:-:S03]  /*4470*/  IMAD.WIDE R52, R15, 0x2, R146 ;  /* 0x000000020f347825 */ /* 0x001fc600078e0292 */
[----:B------:R-:W4:Y:S01]  /*4480*/  LDL.64 R146, [R1+0x1b8] ;  /* 0x0001b80001927983 */ /* 0x000f220000100a00 */
[----:B------:R-:W-:-:S03]  /*4490*/  IMAD.WIDE R34, R15, 0x2, R34 ;  /* 0x000000020f227825 */ /* 0x000fc600078e0222 */
[----:B------:R0:W4:Y:S01]  /*44a0*/  LDG.E.U16 R109, [R56.64] ;  /* 0x00000004386d7981 */ /* 0x000122000c1e1500 */
[----:B-1----:R-:W-:-:S03]  /*44b0*/  IMAD.WIDE R54, R15, 0x2, R144 ;  /* 0x000000020f367825 */ /* 0x002fc600078e0290 */
[----:B------:R-:W4:Y:S01]  /*44c0*/  LDL.64 R144, [R1+0x198] ;  /* 0x0001980001907983 */ /* 0x000f220000100a00 */
[----:B------:R-:W-:-:S03]  /*44d0*/  IMAD.WIDE R58, R15, 0x2, R58 ;  /* 0x000000020f3a7825 */ /* 0x000fc600078e023a */
[----:B------:R1:W4:Y:S01]  /*44e0*/  LDG.E.U16 R34, [R34.64] ;  /* 0x0000000422227981 */ /* 0x000322000c1e1500 */
[----:B0-----:R-:W-:-:S03]  /*44f0*/  IMAD.WIDE R56, R15, 0x2, R116 ;  /* 0x000000020f387825 */ /* 0x001fc600078e0274 */
[----:B-1----:R0:W5:Y:S02]  /*4500*/  LDG.E.U16 R35, [R58.64] ;  /* 0x000000043a237981 */ /* 0x002164000c1e1500 */
[C---:B0-----:R-:W-:Y:S02]  /*4510*/  IMAD.WIDE R58, R15.reuse, 0x2, R110 ;  /* 0x000000020f3a7825 */ /* 0x041fe400078e026e */
[----:B------:R0:W5:Y:S04]  /*4520*/  LDG.E.U16 R111, [R84.64] ;  /* 0x00000004546f7981 */ /* 0x000168000c1e1500 */
[----:B------:R1:W5:Y:S01]  /*4530*/  LDG.E.U16 R110, [R58.64] ;  /* 0x000000043a6e7981 */ /* 0x000362000c1e1500 */
[----:B0-----:R-:W-:-:S03]  /*4540*/  IMAD.WIDE R84, R15, 0x2, R112 ;  /* 0x000000020f547825 */ /* 0x001fc600078e0270 */
[----:B------:R0:W5:Y:S01]  /*4550*/  LDG.E.U16 R112, [R52.64] ;  /* 0x0000000434707981 */ /* 0x000162000c1e1500 */
[----:B-1----:R-:W-:-:S03]  /*4560*/  IMAD.WIDE R58, R15, 0x2, R114 ;  /* 0x000000020f3a7825 */ /* 0x002fc600078e0272 */
[----:B------:R1:W5:Y:S04]  /*4570*/  LDG.E.U16 R113, [R54.64] ;  /* 0x0000000436717981 */ /* 0x000368000c1e1500 */
[----:B------:R1:W5:Y:S01]  /*4580*/  LDG.E.U16 R114, [R56.64] ;  /* 0x0000000438727981 */ /* 0x000362000c1e1500 */
[----:B0-----:R-:W-:-:S03]  /*4590*/  IMAD.WIDE R52, R15, 0x2, R162 ;  /* 0x000000020f347825 */ /* 0x001fc600078e02a2 */
[----:B------:R2:W5:Y:S01]  /*45a0*/  LDG.E.U16 R115, [R58.64] ;  /* 0x000000043a737981 */ /* 0x000562000c1e1500 */
[----:B-1----:R-:W-:-:S03]  /*45b0*/  IMAD.WIDE R54, R15, 0x2, R160 ;  /* 0x000000020f367825 */ /* 0x002fc600078e02a0 */
[----:B------:R3:W5:Y:S01]  /*45c0*/  LDG.E.U16 R116, [R84.64] ;  /* 0x0000000454747981 */ /* 0x000762000c1e1500 */
[----:B------:R-:W-:-:S03]  /*45d0*/  IMAD.WIDE R56, R15, 0x2, R158 ;  /* 0x000000020f387825 */ /* 0x000fc600078e029e */
[----:B------:R0:W5:Y:S02]  /*45e0*/  LDG.E.U16 R117, [R52.64] ;  /* 0x0000000434757981 */ /* 0x000164000c1e1500 */
[----:B0-----:R-:W-:-:S04]  /*45f0*/  IMAD.WIDE R52, R15, 0x2, R156 ;  /* 0x000000020f347825 */ /* 0x001fc800078e029c */
[----:B--2---:R-:W-:-:S05]  /*4600*/  IMAD.WIDE R58, R15, 0x2, R136 ;  /* 0x000000020f3a7825 */ /* 0x004fca00078e0288 */
[----:B------:R0:W2:Y:S01]  /*4610*/  LDG.E.U16 R136, [R58.64] ;  /* 0x000000043a887981 */ /* 0x0000a2000c1e1500 */
[----:B---3--:R-:W-:-:S03]  /*4620*/  IMAD.WIDE R84, R15, 0x2, R118 ;  /* 0x000000020f547825 */ /* 0x008fc600078e0276 */
[----:B------:R1:W3:Y:S01]  /*4630*/  LDG.E.U16 R118, [R54.64] ;  /* 0x0000000436767981 */ /* 0x0002e2000c1e1500 */
[----:B0-----:R-:W-:-:S03]  /*4640*/  IMAD.WIDE R58, R15, 0x2, R140 ;  /* 0x000000020f3a7825 */ /* 0x001fc600078e028c */
[----:B------:R0:W2:Y:S04]  /*4650*/  LDG.E.U16 R119, [R56.64] ;  /* 0x0000000438777981 */ /* 0x0000a8000c1e1500 */
[----:B------:R4:W2:Y:S01]  /*4660*/  LDG.E.U16 R137, [R84.64] ;  /* 0x0000000454897981 */ /* 0x0008a2000c1e1500 */
[----:B-1----:R-:W-:-:S03]  /*4670*/  IMAD.WIDE R54, R15, 0x2, R154 ;  /* 0x000000020f367825 */ /* 0x002fc600078e029a */
[----:B------:R1:W2:Y:S01]  /*4680*/  LDG.E.U16 R141, [R58.64] ;  /* 0x000000043a8d7981 */ /* 0x0002a2000c1e1500 */
[----:B0-----:R-:W-:-:S04]  /*4690*/  IMAD.WIDE R56, R15, 0x2, R142 ;  /* 0x000000020f387825 */ /* 0x001fc800078e028e */
[C---:B----4-:R-:W-:Y:S01]  /*46a0*/  IMAD.WIDE R84, R15.reuse, 0x2, R138 ;  /* 0x000000020f547825 */ /* 0x050fe200078e028a */
[----:B------:R0:W4:Y:S03]  /*46b0*/  LDG.E.U16 R140, [R56.64] ;  /* 0x00000004388c7981 */ /* 0x000126000c1e1500 */
[C---:B-1----:R-:W-:Y:S01]  /*46c0*/  IMAD.WIDE R58, R15.reuse, 0x2, R146 ;  /* 0x000000020f3a7825 */ /* 0x042fe200078e0292 */
[----:B------:R1:W4:Y:S04]  /*46d0*/  LDG.E.U16 R138, [R52.64] ;  /* 0x00000004348a7981 */ /* 0x000328000c1e1500 */
[----:B------:R1:W4:Y:S01]  /*46e0*/  LDG.E.U16 R139, [R54.64] ;  /* 0x00000004368b7981 */ /* 0x000322000c1e1500 */
[----:B0-----:R-:W-:-:S03]  /*46f0*/  IMAD.WIDE R56, R15, 0x2, R148 ;  /* 0x000000020f387825 */ /* 0x001fc600078e0294 */
[----:B------:R0:W4:Y:S01]  /*4700*/  LDG.E.U16 R142, [R84.64] ;  /* 0x00000004548e7981 */ /* 0x000122000c1e1500 */
[----:B-1----:R-:W-:-:S03]  /*4710*/  IMAD.WIDE R52, R15, 0x2, R152 ;  /* 0x000000020f347825 */ /* 0x002fc600078e0298 */
[----:B------:R-:W4:Y:S01]  /*4720*/  LDG.E.U16 R56, [R56.64] ;  /* 0x0000000438387981 */ /* 0x000f22000c1e1500 */
[----:B------:R-:W-:-:S03]  /*4730*/  IMAD.WIDE R54, R15, 0x2, R150 ;  /* 0x000000020f367825 */ /* 0x000fc600078e0296 */
[----:B------:R-:W4:Y:S01]  /*4740*/  LDG.E.U16 R52, [R52.64] ;  /* 0x0000000434347981 */ /* 0x000f22000c1e1500 */
[----:B0-----:R-:W-:-:S03]  /*4750*/  IMAD.WIDE R84, R15, 0x2, R144 ;  /* 0x000000020f547825 */ /* 0x001fc600078e0290 */
[----:B------:R-:W4:Y:S04]  /*4760*/  LDG.E.U16 R54, [R54.64] ;  /* 0x0000000436367981 */ /* 0x000f28000c1e1500 */
[----:B------:R-:W4:Y:S04]  /*4770*/  LDG.E.U16 R58, [R58.64] ;  /* 0x000000043a3a7981 */ /* 0x000f28000c1e1500 */
[----:B------:R-:W4:Y:S04]  /*4780*/  LDG.E.U16 R84, [R84.64] ;  /* 0x0000000454547981 */ /* 0x000f28000c1e1500 */
[----:B------:R-:W-:Y:S06]  /*4790*/  BAR.SYNC.DEFER_BLOCKING 0x0 ;  /* 0x0000000000007b1d */ /* 0x000fec0000010000 */
        /* <DEDUP_REMOVED lines=12> */
[----:B-----5:R-:W-:Y:S04]  /*4860*/  STS.U16 [R0+0xe000], R110 ;  /* 0x00e0006e00007388 */ /* 0x020fe80000000400 */
        /* <DEDUP_REMOVED lines=17> */
[----:B---3--:R-:W-:Y:S04]  /*4980*/  STS.U16 [R252+0xf200], R118 ;  /* 0x00f20076fc007388 */ /* 0x008fe80000000400 */
[----:B--2---:R-:W-:Y:S04]  /*4990*/  STS.U16 [R252+0xfa00], R119 ;  /* 0x00fa0077fc007388 */ /* 0x004fe80000000400 */
        /* <DEDUP_REMOVED lines=12> */
[----:B----4-:R-:W-:Y:S04]  /*4a60*/  STS.U16 [R243+0xe400], R138 ;  /* 0x00e4008af3007388 */ /* 0x010fe80000000400 */
        /* <DEDUP_REMOVED lines=19> */
[----:B------:R-:W-:Y:S06]  /*4ba0*/  BAR.SYNC.DEFER_BLOCKING 0x0 ;  /* 0x0000000000007b1d */ /* 0x000fec0000010000 */
[----:B0-----:R-:W2:Y:S04]  /*4bb0*/  LDL.64 R18, [R1+0x180] ;  /* 0x0001800001127983 */ /* 0x001ea80000100a00 */
[----:B------:R-:W-:Y:S04]  /*4bc0*/  LDSM.16.MT88.4 R24, [R12] ;  /* 0x000000000c18783b */ /* 0x000fe80000004200 */
[----:B------:R-:W0:Y:S04]  /*4bd0*/  LDSM.16.M88.4 R168, [R17+0xb000] ;  /* 0x00b0000011a8783b */ /* 0x000e280000000200 */
[----:B------:R-:W1:Y:S04]  /*4be0*/  LDSM.16.M88.4 R56, [R17+0xe800] ;  /* 0x00e800001138783b */ /* 0x000e680000000200 */
[----:B------:R-:W3:Y:S04]  /*4bf0*/  LDSM.16.M88.4 R220, [R17+0x8000] ;  /* 0x0080000011dc783b */ /* 0x000ee80000000200 */
[----:B------:R-:W4:Y:S04]  /*4c00*/  LDSM.16.M88.4 R216, [R17+0x8800] ;  /* 0x0088000011d8783b */ /* 0x000f280000000200 */
[----:B------:R-:W5:Y:S04]  /*4c10*/  LDSM.16.M88.4 R192, [R17+0x9000] ;  /* 0x0090000011c0783b */ /* 0x000f680000000200 */
[----:B------:R-:W0:Y:S04]  /*4c20*/  LDSM.16.M88.4 R204, [R17+0x9800] ;  /* 0x0098000011cc783b */ /* 0x000e280000000200 */
[----:B------:R-:W0:Y:S04]  /*4c30*/  LDSM.16.M88.4 R176, [R17+0xa000] ;  /* 0x00a0000011b0783b */ /* 0x000e280000000200 */
[----:B------:R-:W1:Y:S04]  /*4c40*/  LDSM.16.M88.4 R172, [R17+0xa800] ;  /* 0x00a8000011ac783b */ /* 0x000e680000000200 */
[----:B------:R-:W1:Y:S04]  /*4c50*/  LDSM.16.M88.4 R156, [R17+0xb800] ;  /* 0x00b80000119c783b */ /* 0x000e680000000200 */
[----:B------:R-:W3:Y:S04]  /*4c60*/  LDSM.16.M88.4 R148, [R17+0xc000] ;  /* 0x00c000001194783b */ /* 0x000ee80000000200 */
[----:B------:R-:W3:Y:S04]  /*4c70*/  LDSM.16.M88.4 R140, [R17+0xc800] ;  /* 0x00c80000118c783b */ /* 0x000ee80000000200 */
[----:B------:R-:W4:Y:S04]  /*4c80*/  LDSM.16.M88.4 R88, [R17+0xd000] ;  /* 0x00d000001158783b */ /* 0x000f280000000200 */
[----:B------:R-:W4:Y:S04]  /*4c90*/  LDSM.16.M88.4 R136, [R17+0xd800] ;  /* 0x00d800001188783b */ /* 0x000f280000000200 */
[----:B------:R-:W5:Y:S04]  /*4ca0*/  LDSM.16.M88.4 R52, [R17+0xe000] ;  /* 0x00e000001134783b */ /* 0x000f680000000200 */
[----:B------:R-:W5:Y:S04]  /*4cb0*/  LDSM.16.M88.4 R32, [R17+0xf000] ;  /* 0x00f000001120783b */ /* 0x000f680000000200 */
[----:B------:R-:W5:Y:S04]  /*4cc0*/  LDSM.16.M88.4 R28, [R17+0xf800] ;  /* 0x00f80000111c783b */ /* 0x000f680000000200 */
[----:B------:R-:W5:Y:S01]  /*4cd0*/  LDSM.16.MT88.4 R4, [R12+0x1000] ;  /* 0x001000000c04783b */ /* 0x000f620000004200 */
[C---:B0-----:R-:W-:Y:S03]  /*4ce0*/  HMMA.16816.F32.BF16 R160, R24.reuse, R168, RZ ;  /* 0x000000a818a0723c */ /* 0x041fe600000418ff */
[----:B------:R-:W-:Y:S04]  /*4cf0*/  LDSM.16.MT88.4 R36, [R12+0x2000] ;  /* 0x002000000c24783b */ /* 0x000fe80000004200 */
[----:B------:R-:W-:Y:S01]  /*4d00*/  LDSM.16.M88.4 R116, [R3+0x8000] ;  /* 0x008000000374783b */ /* 0x000fe20000000200 */
[C---:B-1----:R-:W-:Y:S08]  /*4d10*/  HMMA.16816.F32.BF16 R44, R24.reuse, R56, RZ ;  /* 0x00000038182c723c */ /* 0x042ff000000418ff */
[C---:B---3--:R-:W-:Y:S08]  /*4d20*/  HMMA.16816.F32.BF16 R212, R24.reuse, R220, RZ ;  /* 0x000000dc18d4723c */ /* 0x048ff000000418ff */
[C---:B----4-:R-:W-:Y:S08]  /*4d30*/  HMMA.16816.F32.BF16 R208, R24.reuse, R216, RZ ;  /* 0x000000d818d0723c */ /* 0x050ff000000418ff */
[C---:B-----5:R-:W-:Y:S08]  /*4d40*/  HMMA.16816.F32.BF16 R196, R24.reuse, R192, RZ ;  /* 0x000000c018c4723c */ /* 0x060ff000000418ff */
[C---:B------:R-:W-:Y:S08]  /*4d50*/  HMMA.16816.F32.BF16 R188, R24.reuse, R204, RZ ;  /* 0x000000cc18bc723c */ /* 0x040ff000000418ff */
        /* <DEDUP_REMOVED lines=9> */
[----:B------:R-:W-:Y:S08]  /*4df0*/  HMMA.16816.F32.BF16 R24, R24, R28, RZ ;  /* 0x0000001c1818723c */ /* 0x000ff000000418ff */
[C---:B------:R-:W-:Y:S01]  /*4e00*/  HMMA.16816.F32.BF16 R168, R4.reuse, R170, R160 ;  /* 0x000000aa04a8723c */ /* 0x040fe200000418a0 */
[----:B------:R-:W0:Y:S07]  /*4e10*/  LDSM.16.M88.4 R160, [R3+0xb000] ;  /* 0x00b0000003a0783b */ /* 0x000e2e0000000200 */
[C---:B------:R-:W-:Y:S01]  /*4e20*/  HMMA.16816.F32.BF16 R44, R4.reuse, R58, R44 ;  /* 0x0000003a042c723c */ /* 0x040fe2000004182c */
[----:B------:R-:W1:Y:S07]  /*4e30*/  LDSM.16.M88.4 R56, [R3+0xd800] ;  /* 0x00d800000338783b */ /* 0x000e6e0000000200 */
[C---:B------:R-:W-:Y:S01]  /*4e40*/  HMMA.16816.F32.BF16 R184, R4.reuse, R178, R184 ;  /* 0x000000b204b8723c */ /* 0x040fe200000418b8 */
[----:B------:R-:W3:Y:S07]  /*4e50*/  LDSM.16.M88.4 R176, [R3+0xa800] ;  /* 0x00a8000003b0783b */ /* 0x000eee0000000200 */
[C---:B------:R-:W-:Y:S01]  /*4e60*/  HMMA.16816.F32.BF16 R28, R4.reuse, R30, R24 ;  /* 0x0000001e041c723c */ /* 0x040fe20000041818 */
[----:B------:R-:W4:Y:S07]  /*4e70*/  LDSM.16.M88.4 R24, [R3+0xe000] ;  /* 0x00e000000318783b */ /* 0x000f2e0000000200 */
[C---:B------:R-:W-:Y:S01]  /*4e80*/  HMMA.16816.F32.BF16 R216, R4.reuse, R218, R208 ;  /* 0x000000da04d8723c */ /* 0x040fe200000418d0 */
[----:B------:R-:W-:Y:S07]  /*4e90*/  LDSM.16.M88.4 R208, [R3+0x9000] ;  /* 0x0090000003d0783b */ /* 0x000fee0000000200 */
        /* <DEDUP_REMOVED lines=11> */
[----:B------:R-:W5:Y:S07]  /*4f50*/  LDSM.16.M88.4 R108, [R3+0x8800] ;  /* 0x00880000036c783b */ /* 0x000f6e0000000200 */
[C---:B------:R-:W-:Y:S01]  /*4f60*/  HMMA.16816.F32.BF16 R84, R4.reuse, R138, R84 ;  /* 0x0000008a0454723c */ /* 0x040fe20000041854 */
[----:B------:R-:W1:Y:S07]  /*4f70*/  LDSM.16.M88.4 R136, [R3+0xc800] ;  /* 0x00c800000388783b */ /* 0x000e6e0000000200 */
[C---:B------:R-:W-:Y:S01]  /*4f80*/  HMMA.16816.F32.BF16 R52, R4.reuse, R54, R112 ;  /* 0x000000360434723c */ /* 0x040fe20000041870 */
[----:B------:R-:W2:Y:S07]  /*4f90*/  LDSM.16.M88.4 R112, [R3+0xd000] ;  /* 0x00d000000370783b */ /* 0x000eae0000000200 */
[C---:B------:R-:W-:Y:S01]  /*4fa0*/  HMMA.16816.F32.BF16 R40, R4.reuse, R34, R40 ;  /* 0x000000220428723c */ /* 0x040fe20000041828 */
[----:B------:R-:W2:Y:S07]  /*4fb0*/  LDSM.16.M88.4 R32, [R3+0xf000] ;  /* 0x00f000000320783b */ /* 0x000eae0000000200 */
[C---:B------:R-:W-:Y:S01]  /*4fc0*/  HMMA.16816.F32.BF16 R164, R4.reuse, R142, R164 ;  /* 0x0000008e04a4723c */ /* 0x040fe200000418a4 */
[----:B------:R-:W2:Y:S07]  /*4fd0*/  LDSM.16.M88.4 R140, [R3+0xf800] ;  /* 0x00f80000038c783b */ /* 0x000eae0000000200 */
[----:B------:R-:W-:Y:S01]  /*4fe0*/  HMMA.16816.F32.BF16 R220, R4, R222, R212 ;  /* 0x000000de04dc723c */ /* 0x000fe200000418d4 */
[----:B------:R-:W2:Y:S04]  /*4ff0*/  LDSM.16.MT88.4 R4, [R12+0x3000] ;  /* 0x003000000c04783b */ /* 0x000ea80000004200 */
[----:B------:R-:W-:Y:S03]  /*5000*/  LDSM.16.M88.4 R212, [R17+0x8080] ;  /* 0x0080800011d4783b */ /* 0x000fe60000000200 */
[C---:B0-----:R-:W-:Y:S08]  /*5010*/  HMMA.16816.F32.BF16 R168, R36.reuse, R160, R168 ;  /* 0x000000a024a8723c */ /* 0x041ff000000418a8 */
[C---:B-1----:R-:W-:Y:S08]  /*5020*/  HMMA.16816.F32.BF16 R84, R36.reuse, R56, R84 ;  /* 0x000000382454723c */ /* 0x042ff00000041854 */
[C---:B---3--:R-:W-:Y:S08]  /*5030*/  HMMA.16816.F32.BF16 R180, R36.reuse, R176, R180 ;  /* 0x000000b024b4723c */ /* 0x048ff000000418b4 */
[C---:B----4-:R-:W-:Y:S08]  /*5040*/  HMMA.16816.F32.BF16 R52, R36.reuse, R24, R52 ;  /* 0x000000182434723c */ /* 0x050ff00000041834 */
[C---:B------:R-:W-:Y:S08]  /*5050*/  HMMA.16816.F32.BF16 R220, R36.reuse, R116, R220 ;  /* 0x0000007424dc723c */ /* 0x040ff000000418dc */
[C---:B-----5:R-:W-:Y:S08]  /*5060*/  HMMA.16816.F32.BF16 R216, R36.reuse, R108, R216 ;  /* 0x0000006c24d8723c */ /* 0x060ff000000418d8 */
[C---:B------:R-:W-:Y:S08]  /*5070*/  HMMA.16816.F32.BF16 R196, R36.reuse, R208, R196 ;  /* 0x000000d024c4723c */ /* 0x040ff000000418c4 */
[C---:B------:R-:W-:Y:S08]  /*5080*/  HMMA.16816.F32.BF16 R204, R36.reuse, R188, R204 ;  /* 0x000000bc24cc723c */ /* 0x040ff000000418cc */
[C---:B------:R-:W-:Y:S08]  /*5090*/  HMMA.16816.F32.BF16 R184, R36.reuse, R192, R184 ;  /* 0x000000c024b8723c */ /* 0x040ff000000418b8 */
[C---:B------:R-:W-:Y:S08]  /*50a0*/  HMMA.16816.F32.BF16 R156, R36.reuse, R172, R156 ;  /* 0x000000ac249c723c */ /* 0x040ff0000004189c */
[C---:B------:R-:W-:Y:S08]  /*50b0*/  HMMA.16816.F32.BF16 R144, R36.reuse, R152, R144 ;  /* 0x000000982490723c */ /* 0x040ff00000041890 */
[C---:B------:R-:W-:Y:S08]  /*50c0*/  HMMA.16816.F32.BF16 R164, R36.reuse, R136, R164 ;  /* 0x0000008824a4723c */ /* 0x040ff000000418a4 */
[C---:B--2---:R-:W-:Y:S08]  /*50d0*/  HMMA.16816.F32.BF16 R88, R36.reuse, R112, R88 ;  /* 0x000000702458723c */ /* 0x044ff00000041858 */
[C---:B------:R-:W-:Y:S08]  /*50e0*/  HMMA.16816.F32.BF16 R44, R36.reuse, R148, R44 ;  /* 0x00000094242c723c */ /* 0x040ff0000004182c */
[C---:B------:R-:W-:Y:S08]  /*50f0*/  HMMA.16816.F32.BF16 R40, R36.reuse, R32, R40 ;  /* 0x000000202428723c */ /* 0x040ff00000041828 */
[----:B------:R-:W-:Y:S01]  /*5100*/  HMMA.16816.F32.BF16 R36, R36, R140, R28 ;  /* 0x0000008c2424723c */ /* 0x000fe2000004181c */
[----:B------:R-:W-:Y:S07]  /*5110*/  LDSM.16.MT88.4 R28, [R12+0x4000] ;  /* 0x004000000c1c783b */ /* 0x000fee0000004200 */
[C---:B------:R-:W-:Y:S01]  /*5120*/  HMMA.16816.F32.BF16 R160, R4.reuse, R162, R168 ;  /* 0x000000a204a0723c */ /* 0x040fe200000418a8 */
[----:B------:R-:W0:Y:S07]  /*5130*/  LDSM.16.M88.4 R168, [R17+0xa880] ;  /* 0x00a8800011a8783b */ /* 0x000e2e0000000200 */
[C---:B------:R-:W-:Y:S01]  /*5140*/  HMMA.16816.F32.BF16 R84, R4.reuse, R58, R84 ;  /* 0x0000003a0454723c */ /* 0x040fe20000041854 */
[----:B------:R-:W1:Y:S07]  /*5150*/  LDSM.16.M88.4 R56, [R17+0xe080] ;  /* 0x00e080001138783b */ /* 0x000e6e0000000200 */
[C---:B------:R-:W-:Y:S01]  /*5160*/  HMMA.16816.F32.BF16 R180, R4.reuse, R178, R180 ;  /* 0x000000b204b4723c */ /* 0x040fe200000418b4 */
[----:B------:R-:W-:Y:S07]  /*5170*/  LDSM.16.M88.4 R176, [R17+0xb080] ;  /* 0x00b0800011b0783b */ /* 0x000fee0000000200 */
[C---:B------:R-:W-:Y:S01]  /*5180*/  HMMA.16816.F32.BF16 R24, R4.reuse, R26, R52 ;  /* 0x0000001a0418723c */ /* 0x040fe20000041834 */
[----:B------:R-:W2:Y:S07]  /*5190*/  LDSM.16.M88.4 R52, [R17+0xc080] ;  /* 0x00c080001134783b */ /* 0x000eae0000000200 */
        /* <DEDUP_REMOVED lines=13> */
[----:B------:R-:W2:Y:S07]  /*5270*/  LDSM.16.M88.4 R88, [R17+0x9880] ;  /* 0x009880001158783b */ /* 0x000eae0000000200 */
[C---:B------:R-:W-:Y:S01]  /*5280*/  HMMA.16816.F32.BF16 R148, R4.reuse, R150, R44 ;  /* 0x000000960494723c */ /* 0x040fe2000004182c */
[----:B------:R-:W-:Y:S07]  /*5290*/  LDSM.16.M88.4 R44, [R17+0xe880] ;  /* 0x00e88000112c783b */ /* 0x000fee0000000200 */
[C---:B------:R-:W-:Y:S01]  /*52a0*/  HMMA.16816.F32.BF16 R32, R4.reuse, R34, R40 ;  /* 0x000000220420723c */ /* 0x040fe20000041828 */
[----:B------:R-:W-:Y:S07]  /*52b0*/  LDSM.16.M88.4 R40, [R17+0xf080] ;  /* 0x00f080001128783b */ /* 0x000fee0000000200 */
[C---:B------:R-:W-:Y:S01]  /*52c0*/  HMMA.16816.F32.BF16 R140, R4.reuse, R142, R36 ;  /* 0x0000008e048c723c */ /* 0x040fe20000041824 */
[----:B------:R-:W3:Y:S07]  /*52d0*/  LDSM.16.M88.4 R36, [R17+0xd080] ;  /* 0x00d080001124783b */ /* 0x000eee0000000200 */
[----:B------:R-:W-:Y:S01]  /*52e0*/  HMMA.16816.F32.BF16 R116, R4, R118, R220 ;  /* 0x000000760474723c */ /* 0x000fe200000418dc */
[----:B------:R-:W5:Y:S01]  /*52f0*/  LDL.64 R220, [R1+0x140] ;  /* 0x0001400001dc7983 */ /* 0x000f620000100a00 */
[----:B------:R-:W-:-:S03]  /*5300*/  IMAD.WIDE R18, R2, 0x2, R18 ;  /* 0x0000000202127825 */ /* 0x000fc600078e0212 */
[----:B------:R-:W5:Y:S03]  /*5310*/  LDL.64 R222, [R1+0x138] ;  /* 0x0001380001de7983 */ /* 0x000f660000100a00 */
[----:B------:R-:W-:Y:S01]  /*5320*/  HMMA.16816.F32.BF16 R108, R4, R110, R216 ;  /* 0x0000006e046c723c */ /* 0x000fe200000418d8 */
[----:B------:R-:W4:Y:S04]  /*5330*/  LDSM.16.M88.4 R4, [R17+0xf880] ;  /* 0x00f880001104783b */ /* 0x000f280000000200 */
[----:B------:R-:W4:Y:S03]  /*5340*/  LDSM.16.MT88.4 R216, [R12+0x5000] ;  /* 0x005000000cd8783b */ /* 0x000f260000004200 */
[C---:B0-----:R-:W-:Y:S01]  /*5350*/  HMMA.16816.F32.BF16 R180, R28.reuse, R168, R180 ;  /* 0x000000a81cb4723c */ /* 0x041fe200000418b4 */
[----:B------:R0:W5:Y:S07]  /*5360*/  LDG.E.U16 R10, [R18.64] ;  /* 0x00000004120a7981 */ /* 0x00016e000c1e1500 */
[C---:B-1----:R-:W-:Y:S08]  /*5370*/  HMMA.16816.F32.BF16 R24, R28.reuse, R56, R24 ;  /* 0x000000381c18723c */ /* 0x042ff00000041818 */
[C---:B--2---:R-:W-:Y:S08]  /*5380*/  HMMA.16816.F32.BF16 R144, R28.reuse, R52, R144 ;  /* 0x000000341c90723c */ /* 0x044ff00000041890 */
[C---:B------:R-:W-:Y:S08]  /*5390*/  HMMA.16816.F32.BF16 R116, R28.reuse, R212, R116 ;  /* 0x000000d41c74723c */ /* 0x040ff00000041874 */
[C---:B---3--:R-:W-:Y:S08]  /*53a0*/  HMMA.16816.F32.BF16 R108, R28.reuse, R208, R108 ;  /* 0x000000d01c6c723c */ /* 0x048ff0000004186c */
[C---:B----4-:R-:W-:Y:S08]  /*53b0*/  HMMA.16816.F32.BF16 R196, R28.reuse, R204, R196 ;  /* 0x000000cc1cc4723c */ /* 0x050ff000000418c4 */
[C---:B------:R-:W-:Y:S08]  /*53c0*/  HMMA.16816.F32.BF16 R188, R28.reuse, R88, R188 ;  /* 0x000000581cbc723c */ /* 0x040ff000000418bc */
        /* <DEDUP_REMOVED lines=8> */
[----:B------:R-:W-:Y:S01]  /*5450*/  HMMA.16816.F32.BF16 R28, R28, R4, R140 ;  /* 0x000000041c1c723c */ /* 0x000fe2000004188c */
[----:B------:R-:W-:Y:S07]  /*5460*/  LDSM.16.MT88.4 R140, [R12+0x6000] ;  /* 0x006000000c8c783b */ /* 0x000fee0000004200 */
[C---:B------:R-:W-:Y:S01]  /*5470*/  HMMA.16816.F32.BF16 R180, R216.reuse, R170, R180 ;  /* 0x000000aad8b4723c */ /* 0x040fe200000418b4 */
[----:B------:R-:W1:Y:S07]  /*5480*/  LDSM.16.M88.4 R168, [R3+0xc080] ;  /* 0x00c0800003a8783b */ /* 0x000e6e0000000200 */
[C---:B------:R-:W-:Y:S01]  /*5490*/  HMMA.16816.F32.BF16 R24, R216.reuse, R58, R24 ;  /* 0x0000003ad818723c */ /* 0x040fe20000041818 */
[----:B------:R-:W2:Y:S07]  /*54a0*/  LDSM.16.M88.4 R56, [R3+0xc880] ;  /* 0x00c880000338783b */ /* 0x000eae0000000200 */
[C---:B------:R-:W-:Y:S01]  /*54b0*/  HMMA.16816.F32.BF16 R52, R216.reuse, R54, R144 ;  /* 0x00000036d834723c */ /* 0x040fe20000041890 */
[----:B------:R-:W-:Y:S07]  /*54c0*/  LDSM.16.M88.4 R144, [R3+0xf080] ;  /* 0x00f080000390783b */ /* 0x000fee0000000200 */
[----:B------:R-:W-:Y:S01]  /*54d0*/  HMMA.16816.F32.BF16 R164, R216, R138, R164 ;  /* 0x0000008ad8a4723c */ /* 0x000fe200000418a4 */
[----:B------:R-:W-:Y:S11]  /*54e0*/  LDSM.16.M88.4 R136, [R3+0xf880] ;  /* 0x00f880000388783b */ /* 0x000ff60000000200 */
[----:B------:R-:W-:Y:S04]  /*54f0*/  @!UPT UIADD3 URZ, URZ, URZ, URZ ;  /* 0x0000003f3f3ff290 */ /* 0x000fe8000fffe03f */
[C---:B-1----:R-:W-:Y:S01]  /*5500*/  HMMA.16816.F32.BF16 R52, R140.reuse, R168, R52 ;  /* 0x000000a88c34723c */ /* 0x042fe20000041834 */
[----:B------:R-:W0:Y:S07]  /*5510*/  LDL.64 R168, [R1+0x178] ;  /* 0x0001780001a87983 */ /* 0x000e2e0000100a00 */
[----:B--2---:R-:W-:Y:S01]  /*5520*/  HMMA.16816.F32.BF16 R164, R140, R56, R164 ;  /* 0x000000388ca4723c */ /* 0x004fe200000418a4 */
[----:B------:R-:W2:Y:S07]  /*5530*/  LDL.64 R56, [R1+0x188] ;  /* 0x0001880001387983 */ /* 0x000eae0000100a00 */
        /* <DEDUP_REMOVED lines=9> */
[----:B------:R-:W1:Y:S07]  /*55d0*/  LDSM.16.M88.4 R192, [R3+0xb880] ;  /* 0x00b8800003c0783b */ /* 0x000e6e0000000200 */
[C---:B------:R-:W-:Y:S01]  /*55e0*/  HMMA.16816.F32.BF16 R176, R216.reuse, R178, R160 ;  /* 0x000000b2d8b0723c */ /* 0x040fe200000418a0 */
[----:B------:R-:W-:Y:S07]  /*55f0*/  LDSM.16.M88.4 R160, [R3+0xd080] ;  /* 0x00d0800003a0783b */ /* 0x000fee0000000200 */
[C---:B------:R-:W-:Y:S01]  /*5600*/  HMMA.16816.F32.BF16 R172, R216.reuse, R154, R172 ;  /* 0x0000009ad8ac723c */ /* 0x040fe200000418ac */
[----:B------:R-:W-:Y:S07]  /*5610*/  LDSM.16.M88.4 R152, [R3+0xe080] ;  /* 0x00e080000398783b */ /* 0x000fee0000000200 */
[C---:B------:R-:W-:Y:S01]  /*5620*/  HMMA.16816.F32.BF16 R36, R216.reuse, R38, R112 ;  /* 0x00000026d824723c */ /* 0x040fe20000041870 */
[----:B------:R-:W3:Y:S07]  /*5630*/  LDSM.16.M88.4 R112, [R3+0xa880] ;  /* 0x00a880000370783b */ /* 0x000eee0000000200 */
[C---:B------:R-:W-:Y:S01]  /*5640*/  HMMA.16816.F32.BF16 R156, R216.reuse, R158, R84 ;  /* 0x0000009ed89c723c */ /* 0x040fe20000041854 */
[----:B------:R-:W-:Y:S07]  /*5650*/  LDSM.16.M88.4 R84, [R3+0xa080] ;  /* 0x00a080000354783b */ /* 0x000fee0000000200 */
[C---:B------:R-:W-:Y:S01]  /*5660*/  HMMA.16816.F32.BF16 R148, R216.reuse, R46, R148 ;  /* 0x0000002ed894723c */ /* 0x040fe20000041894 */
[----:B------:R-:W4:Y:S07]  /*5670*/  LDSM.16.M88.4 R44, [R3+0xd880] ;  /* 0x00d88000032c783b */ /* 0x000f2e0000000200 */
[C---:B------:R-:W-:Y:S01]  /*5680*/  HMMA.16816.F32.BF16 R40, R216.reuse, R42, R32 ;  /* 0x0000002ad828723c */ /* 0x040fe20000041820 */
[----:B------:R-:W-:Y:S07]  /*5690*/  LDSM.16.MT88.4 R32, [R12+0x7000] ;  /* 0x007000000c20783b */ /* 0x000fee0000004200 */
[----:B------:R-:W-:Y:S01]  /*56a0*/  HMMA.16816.F32.BF16 R216, R216, R6, R28 ;  /* 0x00000006d8d8723c */ /* 0x000fe2000004181c */
[----:B------:R-:W5:Y:S04]  /*56b0*/  LDSM.16.M88.4 R4, [R3+0xb080] ;  /* 0x00b080000304783b */ /* 0x000f680000000200 */
[----:B------:R-:W5:Y:S03]  /*56c0*/  LDSM.16.M88.4 R28, [R3+0xe880] ;  /* 0x00e88000031c783b */ /* 0x000f660000000200 */
[C---:B-1----:R-:W-:Y:S08]  /*56d0*/  HMMA.16816.F32.BF16 R172, R140.reuse, R192, R172 ;  /* 0x000000c08cac723c */ /* 0x042ff000000418ac */
[C---:B---3--:R-:W-:Y:S08]  /*56e0*/  HMMA.16816.F32.BF16 R180, R140.reuse, R112, R180 ;  /* 0x000000708cb4723c */ /* 0x048ff000000418b4 */
[C---:B----4-:R-:W-:Y:S01]  /*56f0*/  HMMA.16816.F32.BF16 R156, R140.reuse, R44, R156 ;  /* 0x0000002c8c9c723c */ /* 0x050fe2000004189c */
[----:B------:R-:W3:Y:S07]  /*5700*/  LDL.64 R44, [R1+0x190] ;  /* 0x00019000012c7983 */ /* 0x000eee0000100a00 */
[C---:B------:R-:W-:Y:S08]  /*5710*/  HMMA.16816.F32.BF16 R212, R140.reuse, R116, R212 ;  /* 0x000000748cd4723c */ /* 0x040ff000000418d4 */
[C---:B-----5:R-:W-:Y:S08]  /*5720*/  HMMA.16816.F32.BF16 R176, R140.reuse, R4, R176 ;  /* 0x000000048cb0723c */ /* 0x060ff000000418b0 */
[C---:B------:R-:W-:Y:S08]  /*5730*/  HMMA.16816.F32.BF16 R208, R140.reuse, R108, R208 ;  /* 0x0000006c8cd0723c */ /* 0x040ff000000418d0 */
[C---:B------:R-:W-:Y:S08]  /*5740*/  HMMA.16816.F32.BF16 R204, R140.reuse, R88, R204 ;  /* 0x000000588ccc723c */ /* 0x040ff000000418cc */
[C---:B------:R-:W-:Y:S08]  /*5750*/  HMMA.16816.F32.BF16 R188, R140.reuse, R196, R188 ;  /* 0x000000c48cbc723c */ /* 0x040ff000000418bc */
[C---:B------:R-:W-:Y:S08]  /*5760*/  HMMA.16816.F32.BF16 R184, R140.reuse, R84, R184 ;  /* 0x000000548cb8723c */ /* 0x040ff000000418b8 */
[C---:B------:R-:W-:Y:S01]  /*5770*/  HMMA.16816.F32.BF16 R36, R140.reuse, R160, R36 ;  /* 0x000000a08c24723c */ /* 0x040fe20000041824 */
[----:B------:R-:W4:Y:S07]  /*5780*/  LDL.64 R160, [R1+0x150] ;  /* 0x0001500001a07983 */ /* 0x000f2e0000100a00 */
[C---:B------:R-:W-:Y:S01]  /*5790*/  HMMA.16816.F32.BF16 R24, R140.reuse, R152, R24 ;  /* 0x000000988c18723c */ /* 0x040fe20000041818 */
[----:B------:R-:W5:Y:S07]  /*57a0*/  LDL.64 R152, [R1+0x148] ;  /* 0x0001480001987983 */ /* 0x000f6e0000100a00 */
[C---:B------:R-:W-:Y:S08]  /*57b0*/  HMMA.16816.F32.BF16 R148, R140.reuse, R28, R148 ;  /* 0x0000001c8c94723c */ /* 0x040ff00000041894 */
[C---:B------:R-:W-:Y:S01]  /*57c0*/  HMMA.16816.F32.BF16 R40, R140.reuse, R144, R40 ;  /* 0x000000908c28723c */ /* 0x040fe20000041828 */
[----:B------:R-:W5:Y:S07]  /*57d0*/  LDL.64 R144, [R1+0x170] ;  /* 0x0001700001907983 */ /* 0x000f6e0000100a00 */
[----:B------:R-:W-:Y:S01]  /*57e0*/  HMMA.16816.F32.BF16 R140, R140, R136, R216 ;  /* 0x000000888c8c723c */ /* 0x000fe200000418d8 */
[----:B------:R-:W5:Y:S04]  /*57f0*/  LDL.64 R136, [R1+0x168] ;  /* 0x0001680001887983 */ /* 0x000f680000100a00 */
[----:B------:R-:W5:Y:S04]  /*5800*/  LDL.64 R218, [R1+0x158] ;  /* 0x0001580001da7983 */ /* 0x000f680000100a00 */
[----:B------:R-:W5:Y:S01]  /*5810*/  LDL.64 R216, [R1+0x160] ;  /* 0x0001600001d87983 */ /* 0x000f620000100a00 */
[C---:B------:R-:W-:Y:S03]  /*5820*/  HMMA.16816.F32.BF16 R52, R32.reuse, R170, R52 ;  /* 0x000000aa2034723c */ /* 0x040fe60000041834 */
[----:B------:R-:W5:Y:S05]  /*5830*/  LDL.64 R170, [R1+0x128] ;  /* 0x0001280001aa7983 */ /* 0x000f6a0000100a00 */
[C---:B------:R-:W-:Y:S01]  /*5840*/  HMMA.16816.F32.BF16 R4, R32.reuse, R6, R176 ;  /* 0x000000062004723c */ /* 0x040fe200000418b0 */
[----:B------:R-:W5:Y:S04]  /*5850*/  LDL.64 R178, [R1+0x110] ;  /* 0x0001100001b27983 */ /* 0x000f680000100a00 */
[----:B------:R-:W5:Y:S03]  /*5860*/  LDL.64 R176, [R1+0x100] ;  /* 0x0001000001b07983 */ /* 0x000f660000100a00 */
        /* <DEDUP_REMOVED lines=9> */
[----:B------:R-:W-:Y:S01]  /*5900*/  HMMA.16816.F32.BF16 R84, R32, R86, R184 ;  /* 0x000000562054723c */ /* 0x000fe200000418b8 */
[----:B------:R-:W5:Y:S04]  /*5910*/  LDL.64 R186, [R1+0xb8] ;  /* 0x0000b80001ba7983 */ /* 0x000f680000100a00 */
[----:B------:R-:W5:Y:S01]  /*5920*/  LDL.64 R184, [R1+0xb0] ;  /* 0x0000b00001b87983 */ /* 0x000f620000100a00 */
[----:B0-----:R-:W-:-:S03]  /*5930*/  IMAD.WIDE R18, R2, 0x2, R168 ;  /* 0x0000000202127825 */ /* 0x001fc600078e02a8 */
[----:B------:R-:W5:Y:S01]  /*5940*/  LDL.64 R168, [R1+0x120] ;  /* 0x0001200001a87983 */ /* 0x000f620000100a00 */
[----:B------:R-:W-:Y:S03]  /*5950*/  HMMA.16816.F32.BF16 R36, R32, R162, R36 ;  /* 0x000000a22024723c */ /* 0x000fe60000041824 */
[----:B------:R0:W5:Y:S01]  /*5960*/  LDG.E.U16 R19, [R18.64] ;  /* 0x0000000412137981 */ /* 0x000162000c1e1500 */
[----:B--2---:R-:W-:-:S04]  /*5970*/  IMAD.WIDE R28, R2, 0x2, R56 ;  /* 0x00000002021c7825 */ /* 0x004fc800078e0238 */
[C---:B------:R-:W-:Y:S01]  /*5980*/  HMMA.16816.F32.BF16 R56, R32.reuse, R58, R164 ;  /* 0x0000003a2038723c */ /* 0x040fe200000418a4 */
[----:B------:R-:W5:Y:S04]  /*5990*/  LDL.64 R166, [R1+0xf8] ;  /* 0x0000f80001a67983 */ /* 0x000f680000100a00 */
[----:B------:R1:W5:Y:S04]  /*59a0*/  LDG.E.U16 R14, [R28.64] ;  /* 0x000000041c0e7981 */ /* 0x000368000c1e1500 */
[----:B------:R-:W5:Y:S01]  /*59b0*/  LDL.64 R164, [R1+0x118] ;  /* 0x0001180001a47983 */ /* 0x000f620000100a00 */
[----:B------:R-:W-:Y:S01]  /*59c0*/  HMMA.16816.F32.BF16 R24, R32, R154, R24 ;  /* 0x0000009a2018723c */ /* 0x000fe20000041818 */
[----:B---3--:R-:W-:-:S05]  /*59d0*/  IMAD.WIDE R44, R2, 0x2, R44 ;  /* 0x00000002022c7825 */ /* 0x008fca00078e022c */
[----:B------:R3:W2:Y:S01]  /*59e0*/  LDG.E.U16 R13, [R44.64] ;  /* 0x000000042c0d7981 */ /* 0x0006a2000c1e1500 */
[----:B----4-:R-:W-:-:S06]  /*59f0*/  IMAD.WIDE R160, R2, 0x2, R160 ;  /* 0x0000000202a07825 */ /* 0x010fcc00078e02a0 */
[----:B------:R4:W2:Y:S01]  /*5a00*/  LDG.E.U16 R160, [R160.64] ;  /* 0x00000004a0a07981 */ /* 0x0008a2000c1e1500 */
[----:B-----5:R-:W-:-:S05]  /*5a10*/  IMAD.WIDE R162, R2, 0x2, R152 ;  /* 0x0000000202a27825 */ /* 0x020fca00078e0298 */
[----:B----4-:R4:W5:Y:S01]  /*5a20*/  LDG.E.U16 R161, [R162.64] ;  /* 0x00000004a2a17981 */ /* 0x010962000c1e1500 */
[----:B------:R-:W-:-:S06]  /*5a30*/  IMAD.WIDE R144, R2, 0x2, R144 ;  /* 0x0000000202907825 */ /* 0x000fcc00078e0290 */
[----:B------:R0:W2:Y:S01]  /*5a40*/  LDG.E.U16 R144, [R144.64] ;  /* 0x0000000490907981 */ /* 0x0000a2000c1e1500 */
[----:B---3--:R-:W-:-:S04]  /*5a50*/  IMAD.WIDE R44, R2, 0x2, R136 ;  /* 0x00000002022c7825 */ /* 0x008fc800078e0288 */
[C---:B-1----:R-:W-:Y:S01]  /*5a60*/  IMAD.WIDE R28, R2.reuse, 0x2, R218 ;  /* 0x00000002021c7825 */ /* 0x042fe200078e02da */
[----:B------:R1:W3:Y:S03]  /*5a70*/  LDG.E.U16 R16, [R44.64] ;  /* 0x000000042c107981 */ /* 0x0002e6000c1e1500 */
[C---:B------:R-:W-:Y:S01]  /*5a80*/  IMAD.WIDE R136, R2.reuse, 0x2, R216 ;  /* 0x0000000202887825 */ /* 0x040fe200078e02d8 */
[----:B0-----:R0:W2:Y:S05]  /*5a90*/  LDG.E.U16 R18, [R28.64] ;  /* 0x000000041c127981 */ /* 0x0010aa000c1e1500 */
[----:B------:R4:W2:Y:S01]  /*5aa0*/  LDG.E.U16 R136, [R136.64] ;  /* 0x0000000488887981 */ /* 0x0008a2000c1e1500 */
[----:B-1----:R-:W-:-:S04]  /*5ab0*/  IMAD.WIDE R44, R2, 0x2, R220 ;  /* 0x00000002022c7825 */ /* 0x002fc800078e02dc */
[C---:B0-----:R-:W-:Y:S01]  /*5ac0*/  IMAD.WIDE R28, R2.reuse, 0x2, R222 ;  /* 0x00000002021c7825 */ /* 0x041fe200078e02de */
[----:B------:R0:W2:Y:S03]  /*5ad0*/  LDG.E.U16 R145, [R44.64] ;  /* 0x000000042c917981 */ /* 0x0000a6000c1e1500 */
[C---:B----4-:R-:W-:Y:S01]  /*5ae0*/  IMAD.WIDE R162, R2.reuse, 0x2, R178 ;  /* 0x0000000202a27825 */ /* 0x050fe200078e02b2 */
[----:B------:R1:W4:Y:S03]  /*5af0*/  LDG.E.U16 R137, [R28.64] ;  /* 0x000000041c897981 */ /* 0x000326000c1e1500 */
[C---:B------:R-:W-:Y:S01]  /*5b00*/  IMAD.WIDE R154, R2.reuse, 0x2, R176 ;  /* 0x00000002029a7825 */ /* 0x040fe200078e02b0 */
[----:B------:R-:W2:Y:S01]  /*5b10*/  LDL.64 R178, [R1+0xa8] ;  /* 0x0000a80001b27983 */ /* 0x000ea20000100a00 */
[----:B0-----:R-:W-:Y:S03]  /*5b20*/  HMMA.16816.F32.BF16 R44, R32, R46, R156 ;  /* 0x0000002e202c723c */ /* 0x001fe6000004189c */
[----:B------:R-:W2:Y:S01]  /*5b30*/  LDL.64 R176, [R1+0x98] ;  /* 0x0000980001b07983 */ /* 0x000ea20000100a00 */
[----:B-1----:R-:W-:-:S03]  /*5b40*/  IMAD.WIDE R28, R2, 0x2, R172 ;  /* 0x00000002021c7825 */ /* 0x002fc600078e02ac */
[----:B------:R-:W2:Y:S01]  /*5b50*/  LDL.64 R172, [R1+0xa0] ;  /* 0x0000a00001ac7983 */ /* 0x000ea20000100a00 */
[----:B------:R-:W-:-:S03]  /*5b60*/  IMAD.WIDE R158, R2, 0x2, R170 ;  /* 0x00000002029e7825 */ /* 0x000fc600078e02aa */
[----:B------:R-:W3:Y:S04]  /*5b70*/  LDL.64 R170, [R1+0xd0] ;  /* 0x0000d00001aa7983 */ /* 0x000ee80000100a00 */
[----:B------:R0:W4:Y:S04]  /*5b80*/  LDG.E.U16 R159, [R158.64] ;  /* 0x000000049e9f7981 */ /* 0x000128000c1e1500 */
[----:B------:R1:W4:Y:S04]  /*5b90*/  LDG.E.U16 R155, [R154.64] ;  /* 0x000000049a9b7981 */ /* 0x000328000c1e1500 */
[----:B0-----:R0:W4:Y:S02]  /*5ba0*/  LDG.E.U16 R158, [R28.64] ;  /* 0x000000041c9e7981 */ /* 0x001124000c1e1500 */
[----:B0-----:R-:W-:-:S02]  /*5bb0*/  IMAD.WIDE R28, R2, 0x2, R174 ;  /* 0x00000002021c7825 */ /* 0x001fc400078e02ae */
[----:B------:R-:W4:Y:S02]  /*5bc0*/  LDL.64 R174, [R1+0x90] ;  /* 0x0000900001ae7983 */ /* 0x000f240000100a00 */
[C---:B------:R-:W-:Y:S02]  /*5bd0*/  IMAD.WIDE R156, R2.reuse, 0x2, R168 ;  /* 0x00000002029c7825 */ /* 0x040fe400078e02a8 */
[----:B------:R-:W4:Y:S04]  /*5be0*/  LDL.64 R168, [R1+0xc0] ;  /* 0x0000c00001a87983 */ /* 0x000f280000100a00 */
[----:B------:R0:W5:Y:S01]  /*5bf0*/  LDG.E.U16 R156, [R156.64] ;  /* 0x000000049c9c7981 */ /* 0x000162000c1e1500 */
[----:B------:R-:W-:-:S05]  /*5c00*/  IMAD.WIDE R166, R2, 0x2, R166 ;  /* 0x0000000202a67825 */ /* 0x000fca00078e02a6 */
[----:B-1----:R1:W5:Y:S04]  /*5c10*/  LDG.E.U16 R154, [R166.64] ;  /* 0x00000004a69a7981 */ /* 0x002368000c1e1500 */
[----:B0-----:R0:W5:Y:S02]  /*5c20*/  LDG.E.U16 R157, [R162.64] ;  /* 0x00000004a29d7981 */ /* 0x001164000c1e1500 */
[C---:B0-----:R-:W-:Y:S02]  /*5c30*/  IMAD.WIDE R162, R2.reuse, 0x2, R182 ;  /* 0x0000000202a27825 */ /* 0x041fe400078e02b6 */
[----:B------:R-:W5:Y:S04]  /*5c40*/  LDL.64 R182, [R1+0x88] ;  /* 0x0000880001b67983 */ /* 0x000f680000100a00 */
[----:B------:R0:W5:Y:S01]  /*5c50*/  LDG.E.U16 R163, [R162.64] ;  /* 0x00000004a2a37981 */ /* 0x000162000c1e1500 */
[C---:B-1----:R-:W-:Y:S01]  /*5c60*/  IMAD.WIDE R166, R2.reuse, 0x2, R186 ;  /* 0x0000000202a67825 */ /* 0x042fe200078e02ba */
[----:B------:R-:W-:Y:S02]  /*5c70*/  HMMA.16816.F32.BF16 R108, R32, R110, R208 ;  /* 0x0000006e206c723c */ /* 0x000fe400000418d0 */
[----:B------:R-:W5:Y:S01]  /*5c80*/  LDL.64 R208, [R1+0x58] ;  /* 0x0000580001d07983 */ /* 0x000f620000100a00 */
[----:B------:R-:W-:-:S03]  /*5c90*/  IMAD.WIDE R152, R2, 0x2, R202 ;  /* 0x0000000202987825 */ /* 0x000fc600078e02ca */
[----:B------:R-:W5:Y:S04]  /*5ca0*/  LDL.64 R210, [R1+0x60] ;  /* 0x0000600001d27983 */ /* 0x000f680000100a00 */
[----:B0-----:R0:W5:Y:S01]  /*5cb0*/  LDG.E.U16 R162, [R28.64] ;  /* 0x000000041ca27981 */ /* 0x001162000c1e1500 */
[----:B------:R-:W-:-:S03]  /*5cc0*/  IMAD.WIDE R164, R2, 0x2, R164 ;  /* 0x0000000202a47825 */ /* 0x000fc600078e02a4 */
[----:B------:R1:W5:Y:S01]  /*5cd0*/  LDG.E.U16 R152, [R152.64] ;  /* 0x0000000498987981 */ /* 0x000362000c1e1500 */
[C---:B------:R-:W-:Y:S03]  /*5ce0*/  HMMA.16816.F32.BF16 R40, R32.reuse, R146, R40 ;  /* 0x000000922028723c */ /* 0x040fe60000041828 */
[----:B------:R-:W5:Y:S04]  /*5cf0*/  LDL.64 R202, [R1+0x30] ;  /* 0x0000300001ca7983 */ /* 0x000f680000100a00 */
[----:B------:R-:W5:Y:S01]  /*5d00*/  LDL.64 R186, [R1+0x18] ;  /* 0x0000180001ba7983 */ /* 0x000f620000100a00 */
[----:B0-----:R-:W-:Y:S03]  /*5d10*/  HMMA.16816.F32.BF16 R28, R32, R30, R148 ;  /* 0x0000001e201c723c */ /* 0x001fe60000041894 */
[----:B-1----:R0:W5:Y:S04]  /*5d20*/  LDG.E.U16 R153, [R164.64] ;  /* 0x00000004a4997981 */ /* 0x002168000c1e1500 */
[----:B------:R-:W-:-:S02]  /*5d30*/  IMAD.WIDE R148, R2, 0x2, R188 ;  /* 0x0000000202947825 */ /* 0x000fc400078e02bc */
[----:B------:R-:W5:Y:S02]  /*5d40*/  LDL.64 R188, [R1+0x78] ;  /* 0x0000780001bc7983 */ /* 0x000f640000100a00 */
[C---:B------:R-:W-:Y:S02]  /*5d50*/  IMAD.WIDE R150, R2.reuse, 0x2, R180 ;  /* 0x0000000202967825 */ /* 0x040fe400078e02b4 */
[----:B------:R-:W5:Y:S04]  /*5d60*/  LDL.64 R180, [R1+0x80] ;  /* 0x0000800001b47983 */ /* 0x000f680000100a00 */
[----:B------:R1:W5:Y:S01]  /*5d70*/  LDG.E.U16 R149, [R148.64] ;  /* 0x0000000494957981 */ /* 0x000362000c1e1500 */
[C---:B0-----:R-:W-:Y:S01]  /*5d80*/  IMAD.WIDE R164, R2.reuse, 0x2, R190 ;  /* 0x0000000202a47825 */ /* 0x041fe200078e02be */
[C---:B------:R-:W-:Y:S02]  /*5d90*/  HMMA.16816.F32.BF16 R88, R32.reuse, R90, R204 ;  /* 0x0000005a2058723c */ /* 0x040fe400000418cc */
[----:B------:R0:W5:Y:S04]  /*5da0*/  LDG.E.U16 R151, [R150.64] ;  /* 0x0000000496977981 */ /* 0x000168000c1e1500 */
[----:B------:R0:W5:Y:S04]  /*5db0*/  LDG.E.U16 R164, [R164.64] ;  /* 0x00000004a4a47981 */ /* 0x000168000c1e1500 */
[----:B-1----:R1:W5:Y:S04]  /*5dc0*/  LDG.E.U16 R148, [R166.64] ;  /* 0x00000004a6947981 */ /* 0x002368000c1e1500 */
[----:B------:R-:W5:Y:S01]  /*5dd0*/  LDL.64 R206, [R1+0x50] ;  /* 0x0000500001ce7983 */ /* 0x000f620000100a00 */
[----:B------:R-:W-:Y:S03]  /*5de0*/  HMMA.16816.F32.BF16 R116, R32, R118, R212 ;  /* 0x000000762074723c */ /* 0x000fe600000418d4 */
[----:B------:R-:W5:Y:S01]  /*5df0*/  LDL.64 R204, [R1+0x38] ;  /* 0x0000380001cc7983 */ /* 0x000f620000100a00 */
[----:B-1----:R-:W-:-:S03]  /*5e00*/  IMAD.WIDE R166, R2, 0x2, R184 ;  /* 0x0000000202a67825 */ /* 0x002fc600078e02b8 */
[----:B------:R-:W5:Y:S01]  /*5e10*/  LDL.64 R184, [R1+0x70] ;  /* 0x0000700001b87983 */ /* 0x000f620000100a00 */
[----:B------:R-:W-:Y:S03]  /*5e20*/  HMMA.16816.F32.BF16 R32, R32, R138, R140 ;  /* 0x0000008a2020723c */ /* 0x000fe6000004188c */
[----:B------:R-:W5:Y:S04]  /*5e30*/  LDL.64 R190, [R1+0x20] ;  /* 0x0000200001be7983 */ /* 0x000f680000100a00 */
[----:B------:R1:W5:Y:S01]  /*5e40*/  LDG.E.U16 R167, [R166.64] ;  /* 0x00000004a6a77981 */ /* 0x000362000c1e1500 */
[----:B--2---:R-:W-:-:S03]  /*5e50*/  IMAD.WIDE R146, R2, 0x2, R172 ;  /* 0x0000000202927825 */ /* 0x004fc600078e02ac */
[----:B------:R-:W2:Y:S01]  /*5e60*/  LDL.64 R172, [R1+0x68] ;  /* 0x0000680001ac7983 */ /* 0x000ea20000100a00 */
[----:B---3--:R-:W-:-:S03]  /*5e70*/  IMAD.WIDE R170, R2, 0x2, R170 ;  /* 0x0000000202aa7825 */ /* 0x008fc600078e02aa */
[----:B------:R3:W2:Y:S04]  /*5e80*/  LDG.E.U16 R147, [R146.64] ;  /* 0x0000000492937981 */ /* 0x0006a8000c1e1500 */
[----:B0-----:R0:W2:Y:S02]  /*5e90*/  LDG.E.U16 R165, [R170.64] ;  /* 0x00000004aaa57981 */ /* 0x0010a4000c1e1500 */
[C---:B0-----:R-:W-:Y:S02]  /*5ea0*/  IMAD.WIDE R170, R2.reuse, 0x2, R178 ;  /* 0x0000000202aa7825 */ /* 0x041fe400078e02b2 */
[----:B------:R-:W2:Y:S04]  /*5eb0*/  LDL.64 R178, [R1+0x48] ;  /* 0x0000480001b27983 */ /* 0x000ea80000100a00 */
[----:B-1----:R0:W2:Y:S01]  /*5ec0*/  LDG.E.U16 R166, [R170.64] ;  /* 0x00000004aaa67981 */ /* 0x0020a2000c1e1500 */
[----:B----4-:R-:W-:-:S05]  /*5ed0*/  IMAD.WIDE R168, R2, 0x2, R168 ;  /* 0x0000000202a87825 */ /* 0x010fca00078e02a8 */
[----:B------:R1:W4:Y:S02]  /*5ee0*/  LDG.E.U16 R150, [R168.64] ;  /* 0x00000004a8967981 */ /* 0x000324000c1e1500 */
[C---:B-1----:R-:W-:Y:S02]  /*5ef0*/  IMAD.WIDE R168, R2.reuse, 0x2, R176 ;  /* 0x0000000202a87825 */ /* 0x042fe400078e02b0 */
[----:B------:R-:W4:Y:S04]  /*5f00*/  LDL.64 R176, [R1+0x40] ;  /* 0x0000400001b07983 */ /* 0x000f280000100a00 */
[----:B---3--:R1:W3:Y:S01]  /*5f10*/  LDG.E.U16 R146, [R168.64] ;  /* 0x00000004a8927981 */ /* 0x0082e2000c1e1500 */
[----:B-----5:R-:W-:-:S03]  /*5f20*/  IMAD.WIDE R142, R2, 0x2, R182 ;  /* 0x00000002028e7825 */ /* 0x020fc600078e02b6 */
[----:B------:R-:W5:Y:S01]  /*5f30*/  LDL.64 R182, [R1+0x28] ;  /* 0x0000280001b67983 */ /* 0x000f620000100a00 */
[----:B------:R-:W-:-:S03]  /*5f40*/  IMAD.WIDE R174, R2, 0x2, R174 ;  /* 0x0000000202ae7825 */ /* 0x000fc600078e02ae */
[----:B------:R0:W3:Y:S04]  /*5f50*/  LDG.E.U16 R142, [R142.64] ;  /* 0x000000048e8e7981 */ /* 0x0000e8000c1e1500 */
[----:B------:R0:W3:Y:S01]  /*5f60*/  LDG.E.U16 R174, [R174.64] ;  /* 0x00000004aeae7981 */ /* 0x0000e2000c1e1500 */
[----:B------:R-:W-:-:S03]  /*5f70*/  IMAD.WIDE R138, R2, 0x2, R188 ;  /* 0x00000002028a7825 */ /* 0x000fc600078e02bc */
[----:B------:R-:W3:Y:S01]  /*5f80*/  LDL.64 R188, [R1+0x8] ;  /* 0x0000080001bc7983 */ /* 0x000ee20000100a00 */
[----:B------:R-:W-:-:S03]  /*5f90*/  IMAD.WIDE R140, R2, 0x2, R180 ;  /* 0x00000002028c7825 */ /* 0x000fc600078e02b4 */
[----:B------:R-:W3:Y:S01]  /*5fa0*/  LDL.64 R180, [R1+0x10] ;  /* 0x0000100001b47983 */ /* 0x000ee20000100a00 */
[----:B0-----:R-:W-:-:S03]  /*5fb0*/  IMAD.WIDE R170, R2, 0x2, R210 ;  /* 0x0000000202aa7825 */ /* 0x001fc600078e02d2 */
[----:B------:R0:W3:Y:S04]  /*5fc0*/  LDG.E.U16 R138, [R138.64] ;  /* 0x000000048a8a7981 */ /* 0x0000e8000c1e1500 */
[----:B------:R0:W3:Y:S04]  /*5fd0*/  LDG.E.U16 R141, [R140.64] ;  /* 0x000000048c8d7981 */ /* 0x0000e8000c1e1500 */
[----:B0-----:R0:W3:Y:S01]  /*5fe0*/  LDG.E.U16 R140, [R170.64] ;  /* 0x00000004aa8c7981 */ /* 0x0010e2000c1e1500 */
[----:B-1----:R-:W-:-:S03]  /*5ff0*/  IMAD.WIDE R168, R2, 0x2, R184 ;  /* 0x0000000202a87825 */ /* 0x002fc600078e02b8 */
[----:B------:R-:W3:Y:S04]  /*6000*/  LDL.64 R184, [R1] ;  /* 0x0000000001b87983 */ /* 0x000ee80000100a00 */
[----:B------:R1:W3:Y:S02]  /*6010*/  LDG.E.U16 R175, [R168.64] ;  /* 0x00000004a8af7981 */ /* 0x0002e4000c1e1500 */
[----:B-1----:R-:W-:-:S05]  /*6020*/  IMAD.WIDE R168, R2, 0x2, R208 ;  /* 0x0000000202a87825 */ /* 0x002fca00078e02d0 */
[----:B------:R1:W3:Y:S02]  /*6030*/  LDG.E.U16 R139, [R168.64] ;  /* 0x00000004a88b7981 */ /* 0x0002e4000c1e1500 */
[----:B-1----:R-:W-:-:S04]  /*6040*/  IMAD.WIDE R168, R2, 0x2, R206 ;  /* 0x0000000202a87825 */ /* 0x002fc800078e02ce */
[----:B------:R-:W-:Y:S02]  /*6050*/  FMUL R207, R119, c[0x0][0x188] ;  /* 0x0000620077cf7a20 */ /* 0x000fe40000400000 */
[----:B--2---:R-:W-:-:S05]  /*6060*/  IMAD.WIDE R172, R2, 0x2, R172 ;  /* 0x0000000202ac7825 */ /* 0x004fca00078e02ac */
[----:B------:R4:W2:Y:S01]  /*6070*/  LDG.E.U16 R143, [R172.64] ;  /* 0x00000004ac8f7981 */ /* 0x0008a2000c1e1500 */
[----:B0-----:R-:W-:-:S03]  /*6080*/  IMAD.WIDE R170, R2, 0x2, R178 ;  /* 0x0000000202aa7825 */ /* 0x001fc600078e02b2 */
[----:B------:R0:W2:Y:S04]  /*6090*/  LDG.E.U16 R178, [R168.64] ;  /* 0x00000004a8b27981 */ /* 0x0000a8000c1e1500 */
[----:B------:R1:W2:Y:S01]  /*60a0*/  LDG.E.U16 R179, [R170.64] ;  /* 0x00000004aab37981 */ /* 0x0002a2000c1e1500 */
[----:B0-----:R-:W-:-:S04]  /*60b0*/  IMAD.WIDE R168, R2, 0x2, R204 ;  /* 0x0000000202a87825 */ /* 0x001fc800078e02cc */
[----:B-1----:R-:W-:-:S04]  /*60c0*/  IMAD.WIDE R170, R2, 0x2, R202 ;  /* 0x0000000202aa7825 */ /* 0x002fc800078e02ca */
[C---:B----4-:R-:W-:Y:S02]  /*60d0*/  IMAD.WIDE R172, R2.reuse, 0x2, R176 ;  /* 0x0000000202ac7825 */ /* 0x050fe400078e02b0 */
[----:B------:R0:W4:Y:S04]  /*60e0*/  LDG.E.U16 R176, [R168.64] ;  /* 0x00000004a8b07981 */ /* 0x000128000c1e1500 */
[----:B------:R5:W2:Y:S01]  /*60f0*/  LDG.E.U16 R177, [R172.64] ;  /* 0x00000004acb17981 */ /* 0x000aa2000c1e1500 */
[----:B0-----:R-:W-:-:S04]  /*6100*/  IMAD.WIDE R168, R2, 0x2, R190 ;  /* 0x0000000202a87825 */ /* 0x001fc800078e02be */
[C---:B-----5:R-:W-:Y:S02]  /*6110*/  IMAD.WIDE R172, R2.reuse, 0x2, R182 ;  /* 0x0000000202ac7825 */ /* 0x060fe400078e02b6 */
[----:B------:R0:W5:Y:S04]  /*6120*/  LDG.E.U16 R182, [R170.64] ;  /* 0x00000004aab67981 */ /* 0x000168000c1e1500 */
[----:B------:R3:W2:Y:S01]  /*6130*/  LDG.E.U16 R183, [R172.64] ;  /* 0x00000004acb77981 */ /* 0x0006a2000c1e1500 */
[----:B0-----:R-:W-:-:S04]  /*6140*/  IMAD.WIDE R170, R2, 0x2, R186 ;  /* 0x0000000202aa7825 */ /* 0x001fc800078e02ba */
[C---:B---3--:R-:W-:Y:S02]  /*6150*/  IMAD.WIDE R172, R2.reuse, 0x2, R180 ;  /* 0x0000000202ac7825 */ /* 0x048fe400078e02b4 */
[----:B------:R0:W3:Y:S04]  /*6160*/  LDG.E.U16 R181, [R168.64] ;  /* 0x00000004a8b57981 */ /* 0x0000e8000c1e1500 */
[----:B------:R1:W2:Y:S04]  /*6170*/  LDG.E.U16 R180, [R170.64] ;  /* 0x00000004aab47981 */ /* 0x0002a8000c1e1500 */
[----:B------:R1:W2:Y:S01]  /*6180*/  LDG.E.U16 R186, [R172.64] ;  /* 0x00000004acba7981 */ /* 0x0002a2000c1e1500 */
[----:B0-----:R-:W-:-:S05]  /*6190*/  IMAD.WIDE R168, R2, 0x2, R188 ;  /* 0x0000000202a87825 */ /* 0x001fca00078e02bc */
[----:B------:R0:W2:Y:S01]  /*61a0*/  LDG.E.U16 R187, [R168.64] ;  /* 0x00000004a8bb7981 */ /* 0x0000a2000c1e1500 */
[----:B-1----:R-:W-:-:S04]  /*61b0*/  IMAD.WIDE R172, R2, 0x2, R250 ;  /* 0x0000000202ac7825 */ /* 0x002fc800078e02fa */
[C---:B------:R-:W-:Y:S02]  /*61c0*/  IMAD.WIDE R170, R2.reuse, 0x2, R184 ;  /* 0x0000000202aa7825 */ /* 0x040fe400078e02b8 */
[----:B------:R1:W2:Y:S02]  /*61d0*/  LDG.E.U16 R184, [R172.64] ;  /* 0x00000004acb87981 */ /* 0x0002a4000c1e1500 */
[C---:B0-----:R-:W-:Y:S02]  /*61e0*/  IMAD.WIDE R168, R2.reuse, 0x2, R248 ;  /* 0x0000000202a87825 */ /* 0x041fe400078e02f8 */
[----:B------:R0:W2:Y:S04]  /*61f0*/  LDG.E.U16 R185, [R170.64] ;  /* 0x00000004aab97981 */ /* 0x0000a8000c1e1500 */
[----:B------:R0:W2:Y:S01]  /*6200*/  LDG.E.U16 R188, [R168.64] ;  /* 0x00000004a8bc7981 */ /* 0x0000a2000c1e1500 */
[----:B-1----:R-:W-:-:S04]  /*6210*/  IMAD.WIDE R172, R2, 0x2, R230 ;  /* 0x0000000202ac7825 */ /* 0x002fc800078e02e6 */
[C---:B0-----:R-:W-:Y:S01]  /*6220*/  IMAD.WIDE R170, R2.reuse, 0x2, R238 ;  /* 0x0000000202aa7825 */ /* 0x041fe200078e02ee */
[----:B------:R0:W2:Y:S03]  /*6230*/  LDG.E.U16 R202, [R172.64] ;  /* 0x00000004acca7981 */ /* 0x0000a6000c1e1500 */
[C---:B------:R-:W-:Y:S01]  /*6240*/  IMAD.WIDE R168, R2.reuse, 0x2, R246 ;  /* 0x0000000202a87825 */ /* 0x040fe200078e02f6 */
[----:B------:R1:W2:Y:S04]  /*6250*/  LDG.E.U16 R189, [R170.64] ;  /* 0x00000004aabd7981 */ /* 0x0002a8000c1e1500 */
[----:B------:R1:W2:Y:S01]  /*6260*/  LDG.E.U16 R203, [R168.64] ;  /* 0x00000004a8cb7981 */ /* 0x0002a2000c1e1500 */
[----:B0-----:R-:W-:-:S04]  /*6270*/  IMAD.WIDE R172, R2, 0x2, R240 ;  /* 0x0000000202ac7825 */ /* 0x001fc800078e02f0 */
[C---:B-1----:R-:W-:Y:S01]  /*6280*/  IMAD.WIDE R170, R2.reuse, 0x2, R244 ;  /* 0x0000000202aa7825 */ /* 0x042fe200078e02f4 */
[----:B------:R0:W2:Y:S03]  /*6290*/  LDG.E.U16 R190, [R172.64] ;  /* 0x00000004acbe7981 */ /* 0x0000a6000c1e1500 */
[C---:B------:R-:W-:Y:S01]  /*62a0*/  IMAD.WIDE R168, R2.reuse, 0x2, R236 ;  /* 0x0000000202a87825 */ /* 0x040fe200078e02ec */
[----:B------:R1:W2:Y:S04]  /*62b0*/  LDG.E.U16 R191, [R170.64] ;  /* 0x00000004aabf7981 */ /* 0x0002a8000c1e1500 */
[----:B------:R1:W3:Y:S01]  /*62c0*/  LDG.E.U16 R206, [R168.64] ;  /* 0x00000004a8ce7981 */ /* 0x0002e2000c1e1500 */
[----:B0-----:R-:W-:-:S04]  /*62d0*/  IMAD.WIDE R172, R2, 0x2, R232 ;  /* 0x0000000202ac7825 */ /* 0x001fc800078e02e8 */
[C---:B-1----:R-:W-:Y:S01]  /*62e0*/  IMAD.WIDE R170, R2.reuse, 0x2, R234 ;  /* 0x0000000202aa7825 */ /* 0x042fe200078e02ea */
[----:B------:R0:W3:Y:S03]  /*62f0*/  LDG.E.U16 R205, [R172.64] ;  /* 0x00000004accd7981 */ /* 0x0000e6000c1e1500 */
[C---:B------:R-:W-:Y:S01]  /*6300*/  IMAD.WIDE R168, R2.reuse, 0x2, R228 ;  /* 0x0000000202a87825 */ /* 0x040fe200078e02e4 */
[----:B------:R1:W3:Y:S05]  /*6310*/  LDG.E.U16 R204, [R170.64] ;  /* 0x00000004aacc7981 */ /* 0x0002ea000c1e1500 */
[----:B------:R1:W3:Y:S01]  /*6320*/  LDG.E.U16 R168, [R168.64] ;  /* 0x00000004a8a87981 */ /* 0x0002e2000c1e1500 */
[----:B0-----:R-:W-:-:S04]  /*6330*/  IMAD.WIDE R172, R2, 0x2, R224 ;  /* 0x0000000202ac7825 */ /* 0x001fc800078e02e0 */
[----:B-1----:R-:W-:Y:S02]  /*6340*/  IMAD.WIDE R170, R2, 0x2, R226 ;  /* 0x0000000202aa7825 */ /* 0x002fe400078e02e2 */
[----:B------:R0:W3:Y:S04]  /*6350*/  LDG.E.U16 R172, [R172.64] ;  /* 0x00000004acac7981 */ /* 0x0000e8000c1e1500 */
[----:B------:R1:W3:Y:S01]  /*6360*/  LDG.E.U16 R170, [R170.64] ;  /* 0x00000004aaaa7981 */ /* 0x0002e2000c1e1500 */
[----:B------:R-:W-:-:S03]  /*6370*/  FMUL R169, R117, c[0x0][0x188] ;  /* 0x0000620075a97a20 */ /* 0x000fc60000400000 */
[----:B------:R-:W-:Y:S01]  /*6380*/  BAR.SYNC.DEFER_BLOCKING 0x0 ;  /* 0x0000000000007b1d */ /* 0x000fe20000010000 */
[----:B-1----:R-:W-:Y:S02]  /*6390*/  FMUL R171, R116, c[0x0][0x188] ;  /* 0x0000620074ab7a20 */ /* 0x002fe40000400000 */
[----:B0-----:R-:W-:-:S03]  /*63a0*/  FMUL R173, R118, c[0x0][0x188] ;  /* 0x0000620076ad7a20 */ /* 0x001fc60000400000 */
[----:B------:R-:W-:Y:S01]  /*63b0*/  FMNMX R171, R171, R169, !PT ;  /* 0x000000a9abab7209 */ /* 0x000fe20007800000 */
[----:B------:R-:W-:Y:S01]  /*63c0*/  FMUL R169, R108, c[0x0][0x188] ;  /* 0x000062006ca97a20 */ /* 0x000fe20000400000 */
[----:B------:R-:W-:Y:S01]  /*63d0*/  FMNMX R173, R173, R207, !PT ;  /* 0x000000cfadad7209 */ /* 0x000fe20007800000 */
[----:B------:R-:W-:-:S03]  /*63e0*/  FMUL R207, R110, c[0x0][0x188] ;  /* 0x000062006ecf7a20 */ /* 0x000fc60000400000 */
        /* <DEDUP_REMOVED lines=114> */
[----:B------:R-:W-:-:S04]  /*6b10*/  FMNMX R173, R207, R173, !PT ;  /* 0x000000adcfad7209 */ /* 0x000fc80007800000 */
[----:B------:R-:W-:Y:S01]  /*6b20*/  FMNMX R169, R169, R171, !PT ;  /* 0x000000aba9a97209 */ /* 0x000fe20007800000 */
[----:B------:R-:W-:-:S05]  /*6b30*/  FMUL R171, R35, c[0x0][0x188] ;  /* 0x0000620023ab7a20 */ /* 0x000fca0000400000 */
[----:B------:R-:W-:Y:S02]  /*6b40*/  FMNMX R173, R171, R173, !PT ;  /* 0x000000adabad7209 */ /* 0x000fe40007800000 */
[----:B------:R-:W0:Y:S04]  /*6b50*/  SHFL.BFLY PT, R171, R169, 0x2, 0x1f ;  /* 0x0c401f00a9ab7f89 */ /* 0x000e2800000e0000 */
[----:B------:R-:W1:Y:S04]  /*6b60*/  SHFL.BFLY PT, R207, R173, 0x2, 0x1f ;  /* 0x0c401f00adcf7f89 */ /* 0x000e6800000e0000 */
[----:B------:R-:W-:Y:S04]  /*6b70*/  STS.U16 [R0+0x8000], R13 ;  /* 0x0080000d00007388 */ /* 0x000fe80000000400 */
[----:B------:R-:W-:Y:S01]  /*6b80*/  STS.U16 [R0+0x8800], R144 ;  /* 0x0088009000007388 */ /* 0x000fe20000000400 */
[----:B0-----:R-:W-:-:S02]  /*6b90*/  FMNMX R171, R169, R171, !PT ;  /* 0x000000aba9ab7209 */ /* 0x001fc40007800000 */
[----:B-1----:R-:W-:-:S03]  /*6ba0*/  FMNMX R207, R173, R207, !PT ;  /* 0x000000cfadcf7209 */ /* 0x002fc60007800000 */
[----:B------:R-:W0:Y:S04]  /*6bb0*/  SHFL.BFLY PT, R13, R171, 0x1, 0x1f ;  /* 0x0c201f00ab0d7f89 */ /* 0x000e2800000e0000 */
[----:B------:R-:W1:Y:S04]  /*6bc0*/  SHFL.BFLY PT, R144, R207, 0x1, 0x1f ;  /* 0x0c201f00cf907f89 */ /* 0x000e6800000e0000 */
[----:B------:R-:W-:Y:S04]  /*6bd0*/  STS.U16 [R0+0x9000], R160 ;  /* 0x009000a000007388 */ /* 0x000fe80000000400 */
[----:B------:R-:W-:Y:S04]  /*6be0*/  STS.U16 [R0+0x9800], R152 ;  /* 0x0098009800007388 */ /* 0x000fe80000000400 */
[----:B------:R-:W-:Y:S04]  /*6bf0*/  STS.U16 [R0+0xa000], R157 ;  /* 0x00a0009d00007388 */ /* 0x000fe80000000400 */
[----:B------:R-:W-:Y:S04]  /*6c00*/  STS.U16 [R0+0xa800], R164 ;  /* 0x00a800a400007388 */ /* 0x000fe80000000400 */
[----:B------:R-:W-:Y:S01]  /*6c10*/  STS.U16 [R0+0xb000], R165 ;  /* 0x00b000a500007388 */ /* 0x000fe20000000400 */
[----:B0-----:R-:W-:-:S03]  /*6c20*/  FMNMX R13, R171, R13, !PT ;  /* 0x0000000dab0d7209 */ /* 0x001fc60007800000 */
[----:B------:R-:W-:Y:S04]  /*6c30*/  STS.U16 [R0+0xb800], R167 ;  /* 0x00b800a700007388 */ /* 0x000fe80000000400 */
[----:B------:R-:W-:Y:S04]  /*6c40*/  STS.U16 [R0+0xc000], R174 ;  /* 0x00c000ae00007388 */ /* 0x000fe80000000400 */
[----:B------:R-:W-:Y:S04]  /*6c50*/  STS.U16 [R0+0xc800], R175 ;  /* 0x00c800af00007388 */ /* 0x000fe80000000400 */
[----:B--2---:R-:W-:Y:S04]  /*6c60*/  STS.U16 [R0+0xd000], R178 ;  /* 0x00d000b200007388 */ /* 0x004fe80000000400 */
[----:B-----5:R-:W-:Y:S04]  /*6c70*/  STS.U16 [R0+0xd800], R182 ;  /* 0x00d800b600007388 */ /* 0x020fe80000000400 */
[----:B------:R-:W-:Y:S04]  /*6c80*/  STS.U16 [R0+0xe000], R186 ;  /* 0x00e000ba00007388 */ /* 0x000fe80000000400 */
[----:B------:R-:W-:Y:S04]  /*6c90*/  STS.U16 [R0+0xe800], R188 ;  /* 0x00e800bc00007388 */ /* 0x000fe80000000400 */
[----:B------:R-:W-:Y:S04]  /*6ca0*/  STS.U16 [R0+0xf000], R189 ;  /* 0x00f000bd00007388 */ /* 0x000fe80000000400 */
[----:B------:R-:W-:Y:S04]  /*6cb0*/  STS.U16 [R0+0xf800], R202 ;  /* 0x00f800ca00007388 */ /* 0x000fe80000000400 */
[----:B------:R1:W-:Y:S01]  /*6cc0*/  STS.U16 [R252+0x8a00], R16 ;  /* 0x008a0010fc007388 */ /* 0x0003e20000000400 */
[----:B------:R-:W-:-:S02]  /*6cd0*/  FMNMX R13, R13, R9, !PT ;  /* 0x000000090d0d7209 */ /* 0x000fc40007800000 */
[----:B-1----:R-:W-:-:S04]  /*6ce0*/  FMNMX R16, R207, R144, !PT ;  /* 0x00000090cf107209 */ /* 0x002fc80007800000 */
[----:B------:R-:W-:Y:S01]  /*6cf0*/  FMNMX R16, R16, R8, !PT ;  /* 0x0000000810107209 */ /* 0x000fe20007800000 */
[----:B------:R-:W-:Y:S01]  /*6d00*/  STS.U16 [R252+0x8200], R14 ;  /* 0x0082000efc007388 */ /* 0x000fe20000000400 */
[----:B------:R-:W-:-:S03]  /*6d10*/  FADD R9, -R13, R9 ;  /* 0x000000090d097221 */ /* 0x000fc60000000100 */
[----:B------:R-:W-:Y:S01]  /*6d20*/  STS.U16 [R252+0x9200], R161 ;  /* 0x009200a1fc007388 */ /* 0x000fe20000000400 */
[----:B------:R-:W-:-:S03]  /*6d30*/  FADD R8, -R16, R8 ;  /* 0x0000000810087221 */ /* 0x000fc60000000100 */
        /* <DEDUP_REMOVED lines=29> */
[----:B------:R-:W-:-:S03]  /*6f10*/  FMUL R9, R9, 1.4426950216293334961 ;  /* 0x3fb8aa3b09097820 */ /* 0x000fc60000400000 */
[----:B------:R0:W-:Y:S01]  /*6f20*/  STS.U16 [R242+0x8600], R19 ;  /* 0x00860013f2007388 */ /* 0x0001e20000000400 */
[----:B------:R-:W-:-:S03]  /*6f30*/  FMUL R8, R8, 1.4426950216293334961 ;  /* 0x3fb8aa3b08087820 */ /* 0x000fc60000400000 */
[----:B------:R1:W-:Y:S04]  /*6f40*/  STS.U16 [R242+0x8e00], R18 ;  /* 0x008e0012f2007388 */ /* 0x0003e80000000400 */
        /* <DEDUP_REMOVED lines=8> */
[----:B----4-:R-:W-:Y:S04]  /*6fd0*/  STS.U16 [R242+0xd600], R176 ;  /* 0x00d600b0f2007388 */ /* 0x010fe80000000400 */
[----:B------:R3:W-:Y:S04]  /*6fe0*/  STS.U16 [R242+0xde00], R180 ;  /* 0x00de00b4f2007388 */ /* 0x0007e80000000400 */
[----:B------:R-:W-:Y:S04]  /*6ff0*/  STS.U16 [R242+0xe600], R184 ;  /* 0x00e600b8f2007388 */ /* 0x000fe80000000400 */
[----:B------:R-:W-:Y:S04]  /*7000*/  STS.U16 [R242+0xee00], R190 ;  /* 0x00ee00bef2007388 */ /* 0x000fe80000000400 */
[----:B------:R-:W-:Y:S04]  /*7010*/  STS.U16 [R242+0xf600], R205 ;  /* 0x00f600cdf2007388 */ /* 0x000fe80000000400 */
[----:B------:R-:W-:Y:S04]  /*7020*/  STS.U16 [R242+0xfe00], R172 ;  /* 0x00fe00acf2007388 */ /* 0x000fe80000000400 */
[----:B------:R-:W-:Y:S06]  /*7030*/  BAR.SYNC.DEFER_BLOCKING 0x0 ;  /* 0x0000000000007b1d */ /* 0x000fec0000010000 */
[----:B0-----:R-:W2:Y:S08]  /*7040*/  MUFU.EX2 R19, R9 ;  /* 0x0000000900137308 */ /* 0x001eb00000000800 */
[----:B-1----:R-:W0:Y:S01]  /*7050*/  MUFU.EX2 R18, R8 ;  /* 0x0000000800127308 */ /* 0x002e220000000800 */
[----:B--2---:R-:W-:-:S02]  /*7060*/  FMUL R148, R19, R132 ;  /* 0x0000008413947220 */ /* 0x004fc40000400000 */
[C---:B------:R-:W-:Y:S01]  /*7070*/  FMUL R149, R19.reuse, R133 ;  /* 0x0000008513957220 */ /* 0x040fe20000400000 */
[----:B------:R-:W-:Y:S01]  /*7080*/  LDSM.16.M88.4 R168, [R17+0xa000] ;  /* 0x00a0000011a8783b */ /* 0x000fe20000000200 */
[C---:B------:R-:W-:Y:S02]  /*7090*/  FMUL R132, R19.reuse, R100 ;  /* 0x0000006413847220 */ /* 0x040fe40000400000 */
[----:B------:R-:W-:Y:S01]  /*70a0*/  FMUL R133, R19, R101 ;  /* 0x0000006513857220 */ /* 0x000fe20000400000 */
[----:B------:R-:W-:Y:S01]  /*70b0*/  LDSM.16.M88.4 R188, [R17+0x8000] ;  /* 0x0080000011bc783b */ /* 0x000fe20000000200 */
[C---:B0-----:R-:W-:Y:S02]  /*70c0*/  FMUL R150, R18.reuse, R134 ;  /* 0x0000008612967220 */ /* 0x041fe40000400000 */
[C---:B------:R-:W-:Y:S01]  /*70d0*/  FMUL R151, R18.reuse, R135 ;  /* 0x0000008712977220 */ /* 0x040fe20000400000 */
[----:B------:R-:W-:Y:S01]  /*70e0*/  LDSM.16.M88.4 R184, [R17+0x8800] ;  /* 0x0088000011b8783b */ /* 0x000fe20000000200 */
[----:B------:R-:W-:-:S02]  /*70f0*/  FMUL R134, R18, R102 ;  /* 0x0000006612867220 */ /* 0x000fc40000400000 */
[----:B------:R-:W-:Y:S01]  /*7100*/  FMUL R135, R18, R103 ;  /* 0x0000006712877220 */ /* 0x000fe20000400000 */
[----:B------:R-:W-:Y:S04]  /*7110*/  LDSM.16.M88.4 R176, [R17+0x9000] ;  /* 0x0090000011b0783b */ /* 0x000fe80000000200 */
[----:B------:R-:W0:Y:S01]  /*7120*/  LDSM.16.M88.4 R100, [R17+0xe000] ;  /* 0x00e000001164783b */ /* 0x000e220000000200 */
[--C-:B------:R-:W-:Y:S02]  /*7130*/  FFMA R116, R116, c[0x0][0x188], -R13.reuse ;  /* 0x0000620074747a23 */ /* 0x100fe4000000080d */
[----:B------:R-:W-:Y:S01]  /*7140*/  FFMA R117, R117, c[0x0][0x188], -R13 ;  /* 0x0000620075757a23 */ /* 0x000fe2000000080d */
[----:B------:R-:W1:Y:S01]  /*7150*/  LDSM.16.M88.4 R172, [R17+0x9800] ;  /* 0x0098000011ac783b */ /* 0x000e620000000200 */
[----:B------:R-:W-:-:S02]  /*7160*/  FFMA R118, R118, c[0x0][0x188], -R16 ;  /* 0x0000620076767a23 */ /* 0x000fc40000000810 */
[--C-:B------:R-:W-:Y:S01]  /*7170*/  FFMA R119, R119, c[0x0][0x188], -R16.reuse ;  /* 0x0000620077777a23 */ /* 0x100fe20000000810 */
[----:B------:R-:W-:Y:S01]  /*7180*/  LDSM.16.M88.4 R160, [R17+0xd800] ;  /* 0x00d8000011a0783b */ /* 0x000fe20000000200 */
[--C-:B------:R-:W-:Y:S02]  /*7190*/  FFMA R108, R108, c[0x0][0x188], -R13.reuse ;  /* 0x000062006c6c7a23 */ /* 0x100fe4000000080d */
[----:B------:R-:W-:Y:S02]  /*71a0*/  FFMA R109, R109, c[0x0][0x188], -R13 ;  /* 0x000062006d6d7a23 */ /* 0x000fe4000000080d */
[--C-:B------:R-:W-:Y:S02]  /*71b0*/  FFMA R110, R110, c[0x0][0x188], -R16.reuse ;  /* 0x000062006e6e7a23 */ /* 0x100fe40000000810 */
[----:B------:R-:W-:Y:S02]  /*71c0*/  FFMA R111, R111, c[0x0][0x188], -R16 ;  /* 0x000062006f6f7a23 */ /* 0x000fe40000000810 */
[----:B------:R-:W-:-:S02]  /*71d0*/  FMUL R116, R116, 1.4426950216293334961 ;  /* 0x3fb8aa3b74747820 */ /* 0x000fc40000400000 */
[----:B------:R-:W-:Y:S02]  /*71e0*/  FMUL R117, R117, 1.4426950216293334961 ;  /* 0x3fb8aa3b75757820 */ /* 0x000fe40000400000 */
[----:B------:R-:W-:Y:S02]  /*71f0*/  FMUL R108, R108, 1.4426950216293334961 ;  /* 0x3fb8aa3b6c6c7820 */ /* 0x000fe40000400000 */
[----:B------:R-:W-:Y:S02]  /*7200*/  FMUL R109, R109, 1.4426950216293334961 ;  /* 0x3fb8aa3b6d6d7820 */ /* 0x000fe40000400000 */
[----:B------:R-:W-:Y:S02]  /*7210*/  FMUL R118, R118, 1.4426950216293334961 ;  /* 0x3fb8aa3b76767820 */ /* 0x000fe40000400000 */
[----:B------:R-:W-:Y:S02]  /*7220*/  FMUL R119, R119, 1.4426950216293334961 ;  /* 0x3fb8aa3b77777820 */ /* 0x000fe40000400000 */
[----:B------:R-:W-:-:S02]  /*7230*/  FMUL R110, R110, 1.4426950216293334961 ;  /* 0x3fb8aa3b6e6e7820 */ /* 0x000fc40000400000 */
[----:B------:R-:W-:Y:S01]  /*7240*/  FMUL R111, R111, 1.4426950216293334961 ;  /* 0x3fb8aa3b6f6f7820 */ /* 0x000fe20000400000 */
[----:B------:R-:W-:Y:S08]  /*7250*/  MUFU.EX2 R215, R116 ;  /* 0x0000007400d77308 */ /* 0x000ff00000000800 */
[----:B------:R-:W2:Y:S08]  /*7260*/  MUFU.EX2 R214, R117 ;  /* 0x0000007500d67308 */ /* 0x000eb00000000800 */
[----:B------:R-:W-:Y:S08]  /*7270*/  MUFU.EX2 R216, R108 ;  /* 0x0000006c00d87308 */ /* 0x000ff00000000800 */
[----:B------:R-:W-:Y:S08]  /*7280*/  MUFU.EX2 R220, R109 ;  /* 0x0000006d00dc7308 */ /* 0x000ff00000000800 */
[----:B------:R-:W-:Y:S08]  /*7290*/  MUFU.EX2 R218, R118 ;  /* 0x0000007600da7308 */ /* 0x000ff00000000800 */
[----:B------:R4:W5:Y:S08]  /*72a0*/  MUFU.EX2 R217, R119 ;  /* 0x0000007700d97308 */ /* 0x0009700000000800 */
[----:B------:R-:W-:Y:S01]  /*72b0*/  MUFU.EX2 R219, R110 ;  /* 0x0000006e00db7308 */ /* 0x000fe20000000800 */
[----:B------:R-:W-:Y:S01]  /*72c0*/  FFMA R88, R88, c[0x0][0x188], -R13 ;  /* 0x0000620058587a23 */ /* 0x000fe2000000080d */
[----:B----4-:R-:W-:Y:S06]  /*72d0*/  LDSM.16.M88.4 R116, [R17+0xb800] ;  /* 0x00b800001174783b */ /* 0x010fec0000000200 */
[----:B------:R4:W0:Y:S01]  /*72e0*/  MUFU.EX2 R221, R111 ;  /* 0x0000006f00dd7308 */ /* 0x0008220000000800 */
[C---:B---3--:R-:W-:Y:S01]  /*72f0*/  FMUL R180, R19.reuse, R64 ;  /* 0x0000004013b47220 */ /* 0x048fe20000400000 */
[----:B--2---:R-:W-:Y:S01]  /*7300*/  F2FP.BF16.PACK_AB R64, R214, R215 ;  /* 0x000000d7d640723e */ /* 0x004fe200000010ff */
[----:B------:R-:W-:Y:S01]  /*7310*/  FMUL R181, R19, R65 ;  /* 0x0000004113b57220 */ /* 0x000fe20000400000 */
[----:B-----5:R-:W-:Y:S01]  /*7320*/  F2FP.BF16.PACK_AB R65, R217, R218 ;  /* 0x000000dad941723e */ /* 0x020fe200000010ff */
[----:B------:R-:W-:Y:S01]  /*7330*/  FMUL R182, R18, R66 ;  /* 0x0000004212b67220 */ /* 0x000fe20000400000 */
[----:B------:R-:W-:Y:S01]  /*7340*/  F2FP.BF16.PACK_AB R66, R220, R216 ;  /* 0x000000d8dc42723e */ /* 0x000fe200000010ff */
[----:B------:R-:W-:-:S02]  /*7350*/  FMUL R183, R18, R67 ;  /* 0x0000004312b77220 */ /* 0x000fc40000400000 */
[C---:B------:R-:W-:Y:S01]  /*7360*/  FMUL R76, R19.reuse, R76 ;  /* 0x0000004c134c7220 */ /* 0x040fe20000400000 */
[----:B----4-:R-:W-:Y:S01]  /*7370*/  LDSM.16.M88.4 R108, [R17+0xc800] ;  /* 0x00c80000116c783b */ /* 0x010fe20000000200 */
[----:B------:R-:W-:Y:S02]  /*7380*/  FMUL R77, R19, R77 ;  /* 0x0000004d134d7220 */ /* 0x000fe40000400000 */
[C---:B------:R-:W-:Y:S02]  /*7390*/  FMUL R78, R18.reuse, R78 ;  /* 0x0000004e124e7220 */ /* 0x040fe40000400000 */
[----:B------:R-:W-:Y:S01]  /*73a0*/  FMUL R79, R18, R79 ;  /* 0x0000004f124f7220 */ /* 0x000fe20000400000 */
[----:B0-----:R-:W-:Y:S01]  /*73b0*/  F2FP.BF16.PACK_AB R67, R221, R219 ;  /* 0x000000dbdd43723e */ /* 0x001fe200000010ff */
[----:B------:R-:W-:Y:S02]  /*73c0*/  FMUL R88, R88, 1.4426950216293334961 ;  /* 0x3fb8aa3b58587820 */ /* 0x000fe40000400000 */
[----:B------:R-:W-:-:S02]  /*73d0*/  FFMA R90, R90, c[0x0][0x188], -R16 ;  /* 0x000062005a5a7a23 */ /* 0x000fc40000000810 */
[C---:B------:R-:W-:Y:S01]  /*73e0*/  FMUL R136, R19.reuse, R80 ;  /* 0x0000005013887220 */ /* 0x040fe20000400000 */
[----:B------:R0:W-:Y:S01]  /*73f0*/  MUFU.EX2 R210, R88 ;  /* 0x0000005800d27308 */ /* 0x0001e20000000800 */
[C---:B------:R-:W-:Y:S02]  /*7400*/  FMUL R137, R19.reuse, R81 ;  /* 0x0000005113897220 */ /* 0x040fe40000400000 */
[C---:B------:R-:W-:Y:S02]  /*7410*/  FMUL R138, R18.reuse, R82 ;  /* 0x00000052128a7220 */ /* 0x040fe40000400000 */
[----:B------:R-:W-:Y:S02]  /*7420*/  FMUL R139, R18, R83 ;  /* 0x00000053128b7220 */ /* 0x000fe40000400000 */
[C---:B------:R-:W-:Y:S02]  /*7430*/  FMUL R144, R19.reuse, R120 ;  /* 0x0000007813907220 */ /* 0x040fe40000400000 */
[----:B------:R-:W-:-:S02]  /*7440*/  FMUL R145, R19, R121 ;  /* 0x0000007913917220 */ /* 0x000fc40000400000 */
[C---:B------:R-:W-:Y:S02]  /*7450*/  FMUL R146, R18.reuse, R122 ;  /* 0x0000007a12927220 */ /* 0x040fe40000400000 */
[C---:B------:R-:W-:Y:S02]  /*7460*/  FMUL R147, R18.reuse, R123 ;  /* 0x0000007b12937220 */ /* 0x040fe40000400000 */
[C---:B------:R-:W-:Y:S02]  /*7470*/  FMUL R80, R19.reuse, R104 ;  /* 0x0000006813507220 */ /* 0x040fe40000400000 */
[----:B------:R-:W-:Y:S02]  /*7480*/  FMUL R81, R19, R105 ;  /* 0x0000006913517220 */ /* 0x000fe40000400000 */
[C---:B------:R-:W-:Y:S02]  /*7490*/  FMUL R82, R18.reuse, R106 ;  /* 0x0000006a12527220 */ /* 0x040fe40000400000 */
[----:B------:R-:W-:-:S02]  /*74a0*/  FMUL R83, R18, R107 ;  /* 0x0000006b12537220 */ /* 0x000fc40000400000 */
[----:B------:R-:W-:Y:S02]  /*74b0*/  FFMA R213, R89, c[0x0][0x188], -R13 ;  /* 0x0000620059d57a23 */ /* 0x000fe4000000080d */
[----:B------:R-:W-:Y:S02]  /*74c0*/  FMUL R208, R90, 1.4426950216293334961 ;  /* 0x3fb8aa3b5ad07820 */ /* 0x000fe40000400000 */
[----:B------:R-:W-:Y:S02]  /*74d0*/  FFMA R8, R91, c[0x0][0x188], -R16 ;  /* 0x000062005b087a23 */ /* 0x000fe40000000810 */
[C---:B------:R-:W-:Y:S01]  /*74e0*/  FMUL R164, R19.reuse, R128 ;  /* 0x0000008013a47220 */ /* 0x040fe20000400000 */
[----:B0-----:R-:W-:Y:S01]  /*74f0*/  HMMA.16816.F32.BF16 R88, R64, R100, R76 ;  /* 0x000000644058723c */ /* 0x001fe2000004184c */
[----:B------:R-:W-:Y:S01]  /*7500*/  FMUL R165, R19, R129 ;  /* 0x0000008113a57220 */ /* 0x000fe20000400000 */
[----:B------:R-:W-:Y:S01]  /*7510*/  LDSM.16.M88.4 R76, [R17+0xf800] ;  /* 0x00f80000114c783b */ /* 0x000fe20000000200 */
[----:B------:R-:W-:-:S02]  /*7520*/  FMUL R166, R18, R130 ;  /* 0x0000008212a67220 */ /* 0x000fc40000400000 */
[C---:B------:R-:W-:Y:S02]  /*7530*/  FMUL R167, R18.reuse, R131 ;  /* 0x0000008312a77220 */ /* 0x040fe40000400000 */
[C---:B------:R-:W-:Y:S01]  /*7540*/  FMUL R156, R19.reuse, R48 ;  /* 0x00000030139c7220 */ /* 0x040fe20000400000 */
[----:B------:R-:W0:Y:S01]  /*7550*/  LDSM.16.M88.4 R128, [R17+0xa800] ;  /* 0x00a800001180783b */ /* 0x000e220000000200 */
[C---:B------:R-:W-:Y:S02]  /*7560*/  FMUL R157, R19.reuse, R49 ;  /* 0x00000031139d7220 */ /* 0x040fe40000400000 */
[C---:B------:R-:W-:Y:S02]  /*7570*/  FMUL R158, R18.reuse, R50 ;  /* 0x00000032129e7220 */ /* 0x040fe40000400000 */
[----:B------:R-:W-:Y:S02]  /*7580*/  FMUL R159, R18, R51 ;  /* 0x00000033129f7220 */ /* 0x000fe40000400000 */
[C---:B------:R-:W-:Y:S01]  /*7590*/  FMUL R152, R19.reuse, R124 ;  /* 0x0000007c13987220 */ /* 0x040fe20000400000 */
[----:B------:R-:W-:Y:S01]  /*75a0*/  LDSM.16.M88.4 R48, [R17+0xc000] ;  /* 0x00c000001130783b */ /* 0x000fe20000000200 */
[----:B------:R-:W-:-:S02]  /*75b0*/  FMUL R153, R19, R125 ;  /* 0x0000007d13997220 */ /* 0x000fc40000400000 */
[C---:B------:R-:W-:Y:S02]  /*75c0*/  FMUL R154, R18.reuse, R126 ;  /* 0x0000007e129a7220 */ /* 0x040fe40000400000 */
[C---:B------:R-:W-:Y:S02]  /*75d0*/  FMUL R155, R18.reuse, R127 ;  /* 0x0000007f129b7220 */ /* 0x040fe40000400000 */
[C---:B------:R-:W-:Y:S01]  /*75e0*/  FMUL R140, R19.reuse, R60 ;  /* 0x0000003c138c7220 */ /* 0x040fe20000400000 */
[----:B------:R-:W2:Y:S01]  /*75f0*/  LDSM.16.M88.4 R124, [R17+0xb000] ;  /* 0x00b00000117c783b */ /* 0x000ea20000000200 */
[----:B------:R-:W-:Y:S02]  /*7600*/  FMUL R141, R19, R61 ;  /* 0x0000003d138d7220 */ /* 0x000fe40000400000 */
[C---:B------:R-:W-:Y:S02]  /*7610*/  FMUL R142, R18.reuse, R62 ;  /* 0x0000003e128e7220 */ /* 0x040fe40000400000 */
[----:B------:R-:W-:-:S02]  /*7620*/  FMUL R143, R18, R63 ;  /* 0x0000003f128f7220 */ /* 0x000fc40000400000 */
[C---:B------:R-:W-:Y:S01]  /*7630*/  FMUL R120, R19.reuse, R96 ;  /* 0x0000006013787220 */ /* 0x040fe20000400000 */
[----:B------:R-:W3:Y:S01]  /*7640*/  LDSM.16.M88.4 R60, [R17+0xd000] ;  /* 0x00d00000113c783b */ /* 0x000ee20000000200 */
[C---:B------:R-:W-:Y:S02]  /*7650*/  FMUL R121, R19.reuse, R97 ;  /* 0x0000006113797220 */ /* 0x040fe40000400000 */
[C---:B------:R-:W-:Y:S02]  /*7660*/  FMUL R122, R18.reuse, R98 ;  /* 0x00000062127a7220 */ /* 0x040fe40000400000 */
[----:B------:R-:W-:Y:S02]  /*7670*/  FMUL R123, R18, R99 ;  /* 0x00000063127b7220 */ /* 0x000fe40000400000 */
[C---:B------:R-:W-:Y:S01]  /*7680*/  FMUL R104, R19.reuse, R92 ;  /* 0x0000005c13687220 */ /* 0x040fe20000400000 */
[----:B------:R-:W4:Y:S01]  /*7690*/  LDSM.16.M88.4 R96, [R17+0xe800] ;  /* 0x00e800001160783b */ /* 0x000f220000000200 */
[----:B------:R-:W-:-:S02]  /*76a0*/  FMUL R105, R19, R93 ;  /* 0x0000005d13697220 */ /* 0x000fc40000400000 */
[C---:B------:R-:W-:Y:S02]  /*76b0*/  FMUL R106, R18.reuse, R94 ;  /* 0x0000005e126a7220 */ /* 0x040fe40000400000 */
[----:B------:R-:W-:Y:S02]  /*76c0*/  FMUL R107, R18, R95 ;  /* 0x0000005f126b7220 */ /* 0x000fe40000400000 */
[----:B------:R-:W5:Y:S01]  /*76d0*/  LDSM.16.M88.4 R92, [R17+0xf000] ;  /* 0x00f00000115c783b */ /* 0x000f620000000200 */
[--C-:B------:R-:W-:Y:S02]  /*76e0*/  FFMA R212, R197, c[0x0][0x188], -R13.reuse ;  /* 0x00006200c5d47a23 */ /* 0x100fe4000000080d */
[----:B------:R-:W-:Y:S02]  /*76f0*/  FFMA R196, R196, c[0x0][0x188], -R13 ;  /* 0x00006200c4c47a23 */ /* 0x000fe4000000080d */
[--C-:B------:R-:W-:Y:S02]  /*7700*/  FFMA R198, R198, c[0x0][0x188], -R16.reuse ;  /* 0x00006200c6c67a23 */ /* 0x100fe40000000810 */
[----:B------:R-:W-:-:S02]  /*7710*/  FFMA R199, R199, c[0x0][0x188], -R16 ;  /* 0x00006200c7c77a23 */ /* 0x000fc40000000810 */
[----:B------:R-:W-:Y:S02]  /*7720*/  FMUL R213, R213, 1.4426950216293334961 ;  /* 0x3fb8aa3bd5d57820 */ /* 0x000fe40000400000 */
[----:B------:R-:W-:Y:S02]  /*7730*/  FMUL R212, R212, 1.4426950216293334961 ;  /* 0x3fb8aa3bd4d47820 */ /* 0x000fe40000400000 */
[----:B------:R-:W-:Y:S02]  /*7740*/  FMUL R196, R196, 1.4426950216293334961 ;  /* 0x3fb8aa3bc4c47820 */ /* 0x000fe40000400000 */
[----:B------:R-:W-:Y:S02]  /*7750*/  FMUL R8, R8, 1.4426950216293334961 ;  /* 0x3fb8aa3b08087820 */ /* 0x000fe40000400000 */
[----:B------:R-:W-:Y:S02]  /*7760*/  FMUL R198, R198, 1.4426950216293334961 ;  /* 0x3fb8aa3bc6c67820 */ /* 0x000fe40000400000 */
[----:B------:R-:W-:Y:S01]  /*7770*/  FMUL R199, R199, 1.4426950216293334961 ;  /* 0x3fb8aa3bc7c77820 */ /* 0x000fe20000400000 */
[----:B------:R-:W-:Y:S01]  /*7780*/  HMMA.16816.F32.BF16 R148, R64, R168, R148 ;  /* 0x000000a84094723c */ /* 0x000fe20000041894 */
[----:B------:R-:W0:Y:S08]  /*7790*/  MUFU.EX2 R213, R213 ;  /* 0x000000d500d57308 */ /* 0x000e300000000800 */
[----:B------:R-:W-:Y:S08]  /*77a0*/  MUFU.EX2 R211, R196 ;  /* 0x000000c400d37308 */ /* 0x000ff00000000800 */
[----:B------:R-:W-:Y:S08]  /*77b0*/  MUFU.EX2 R212, R212 ;  /* 0x000000d400d47308 */ /* 0x000ff00000000800 */
[----:B------:R-:W-:Y:S08]  /*77c0*/  MUFU.EX2 R208, R208 ;  /* 0x000000d000d07308 */ /* 0x000ff00000000800 */
[----:B------:R-:W0:Y:S08]  /*77d0*/  MUFU.EX2 R206, R8 ;  /* 0x0000000800ce7308 */ /* 0x000e300000000800 */
[----:B------:R-:W-:Y:S08]  /*77e0*/  MUFU.EX2 R207, R198 ;  /* 0x000000c600cf7308 */ /* 0x000ff00000000800 */
[----:B------:R-:W0:Y:S01]  /*77f0*/  MUFU.EX2 R209, R199 ;  /* 0x000000c700d17308 */ /* 0x000e220000000800 */
[----:B------:R-:W-:-:S02]  /*7800*/  FMUL R72, R19, R72 ;  /* 0x0000004813487220 */ /* 0x000fc40000400000 */
[C---:B------:R-:W-:Y:S02]  /*7810*/  FMUL R73, R19.reuse, R73 ;  /* 0x0000004913497220 */ /* 0x040fe40000400000 */
[C---:B------:R-:W-:Y:S02]  /*7820*/  FMUL R74, R18.reuse, R74 ;  /* 0x0000004a124a7220 */ /* 0x040fe40000400000 */
[C---:B------:R-:W-:Y:S02]  /*7830*/  FMUL R75, R18.reuse, R75 ;  /* 0x0000004b124b7220 */ /* 0x040fe40000400000 */
[C---:B------:R-:W-:Y:S02]  /*7840*/  FMUL R68, R19.reuse, R68 ;  /* 0x0000004413447220 */ /* 0x040fe40000400000 */
[----:B------:R-:W-:Y:S02]  /*7850*/  FMUL R69, R19, R69 ;  /* 0x0000004513457220 */ /* 0x000fe40000400000 */
[----:B------:R-:W-:-:S02]  /*7860*/  FMUL R70, R18, R70 ;  /* 0x0000004612467220 */ /* 0x000fc40000400000 */
[C---:B------:R-:W-:Y:S02]  /*7870*/  FMUL R71, R18.reuse, R71 ;  /* 0x0000004712477220 */ /* 0x040fe40000400000 */
[C---:B------:R-:W-:Y:S02]  /*7880*/  FMUL R20, R19.reuse, R20 ;  /* 0x0000001413147220 */ /* 0x040fe40000400000 */
[----:B------:R-:W-:Y:S02]  /*7890*/  FMUL R21, R19, R21 ;  /* 0x0000001513157220 */ /* 0x000fe40000400000 */
[C---:B------:R-:W-:Y:S02]  /*78a0*/  FMUL R22, R18.reuse, R22 ;  /* 0x0000001612167220 */ /* 0x040fe40000400000 */
[----:B------:R-:W-:Y:S01]  /*78b0*/  FMUL R23, R18, R23 ;  /* 0x0000001712177220 */ /* 0x000fe20000400000 */
[C---:B------:R-:W-:Y:S08]  /*78c0*/  HMMA.16816.F32.BF16 R180, R64.reuse, R188, R180 ;  /* 0x000000bc40b4723c */ /* 0x040ff000000418b4 */
[C---:B------:R-:W-:Y:S08]  /*78d0*/  HMMA.16816.F32.BF16 R164, R64.reuse, R184, R164 ;  /* 0x000000b840a4723c */ /* 0x040ff000000418a4 */
[C---:B------:R-:W-:Y:S08]  /*78e0*/  HMMA.16816.F32.BF16 R156, R64.reuse, R176, R156 ;  /* 0x000000b0409c723c */ /* 0x040ff0000004189c */
[C---:B-1----:R-:W-:Y:S08]  /*78f0*/  HMMA.16816.F32.BF16 R152, R64.reuse, R172, R152 ;  /* 0x000000ac4098723c */ /* 0x042ff00000041898 */
[C---:B0-----:R-:W-:Y:S08]  /*7900*/  HMMA.16816.F32.BF16 R144, R64.reuse, R128, R144 ;  /* 0x000000804090723c */ /* 0x041ff00000041890 */
[C---:B--2---:R-:W-:Y:S08]  /*7910*/  HMMA.16816.F32.BF16 R140, R64.reuse, R124, R140 ;  /* 0x0000007c408c723c */ /* 0x044ff0000004188c */
[C---:B------:R-:W-:Y:S08]  /*7920*/  HMMA.16816.F32.BF16 R136, R64.reuse, R116, R136 ;  /* 0x000000744088723c */ /* 0x040ff00000041888 */
[C---:B------:R-:W-:Y:S08]  /*7930*/  HMMA.16816.F32.BF16 R80, R64.reuse, R48, R80 ;  /* 0x000000304050723c */ /* 0x040ff00000041850 */
[C---:B------:R-:W-:Y:S08]  /*7940*/  HMMA.16816.F32.BF16 R132, R64.reuse, R108, R132 ;  /* 0x0000006c4084723c */ /* 0x040ff00000041884 */
[C---:B---3--:R-:W-:Y:S08]  /*7950*/  HMMA.16816.F32.BF16 R120, R64.reuse, R60, R120 ;  /* 0x0000003c4078723c */ /* 0x048ff00000041878 */
[C---:B------:R-:W-:Y:S08]  /*7960*/  HMMA.16816.F32.BF16 R104, R64.reuse, R160, R104 ;  /* 0x000000a04068723c */ /* 0x040ff00000041868 */
[C---:B----4-:R-:W-:Y:S08]  /*7970*/  HMMA.16816.F32.BF16 R72, R64.reuse, R96, R72 ;  /* 0x000000604048723c */ /* 0x050ff00000041848 */
[C---:B-----5:R-:W-:Y:S08]  /*7980*/  HMMA.16816.F32.BF16 R68, R64.reuse, R92, R68 ;  /* 0x0000005c4044723c */ /* 0x060ff00000041844 */
[----:B------:R-:W-:Y:S07]  /*7990*/  HMMA.16816.F32.BF16 R20, R64, R76, R20 ;  /* 0x0000004c4014723c */ /* 0x000fee0000041814 */
[----:B------:R-:W-:-:S02]  /*79a0*/  F2FP.BF16.PACK_AB R64, R213, R210 ;  /* 0x000000d2d540723e */ /* 0x000fc400000010ff */
[----:B------:R-:W-:Y:S02]  /*79b0*/  F2FP.BF16.PACK_AB R65, R206, R208 ;  /* 0x000000d0ce41723e */ /* 0x000fe400000010ff */
[----:B------:R-:W-:Y:S02]  /*79c0*/  F2FP.BF16.PACK_AB R66, R212, R211 ;  /* 0x000000d3d442723e */ /* 0x000fe400000010ff */
[----:B------:R-:W-:-:S07]  /*79d0*/  F2FP.BF16.PACK_AB R67, R209, R207 ;  /* 0x000000cfd143723e */ /* 0x000fce00000010ff */
[----:B------:R-:W-:Y:S01]  /*79e0*/  HMMA.16816.F32.BF16 R168, R64, R170, R148 ;  /* 0x000000aa40a8723c */ /* 0x000fe20000041894 */
[----:B------:R-:W0:Y:S01]  /*79f0*/  LDSM.16.M88.4 R148, [R3+0xc000] ;  /* 0x00c000000394783b */ /* 0x000e220000000200 */
[--C-:B------:R-:W-:Y:S02]  /*7a00*/  FFMA R84, R84, c[0x0][0x188], -R13.reuse ;  /* 0x0000620054547a23 */ /* 0x100fe4000000080d */
[--C-:B------:R-:W-:Y:S02]  /*7a10*/  FFMA R85, R85, c[0x0][0x188], -R13.reuse ;  /* 0x0000620055557a23 */ /* 0x100fe4000000080d */
[--C-:B------:R-:W-:Y:S02]  /*7a20*/  FFMA R112, R112, c[0x0][0x188], -R13.reuse ;  /* 0x0000620070707a23 */ /* 0x100fe4000000080d */
[----:B------:R-:W-:Y:S02]  /*7a30*/  FFMA R113, R113, c[0x0][0x188], -R13 ;  /* 0x0000620071717a23 */ /* 0x000fe4000000080d */
[----:B------:R-:W-:-:S02]  /*7a40*/  FFMA R86, R86, c[0x0][0x188], -R16 ;  /* 0x0000620056567a23 */ /* 0x000fc40000000810 */
[--C-:B------:R-:W-:Y:S02]  /*7a50*/  FFMA R196, R114, c[0x0][0x188], -R16.reuse ;  /* 0x0000620072c47a23 */ /* 0x100fe40000000810 */
[--C-:B------:R-:W-:Y:S02]  /*7a60*/  FFMA R197, R115, c[0x0][0x188], -R16.reuse ;  /* 0x0000620073c57a23 */ /* 0x100fe40000000810 */
[----:B------:R-:W-:Y:S02]  /*7a70*/  FFMA R8, R87, c[0x0][0x188], -R16 ;  /* 0x0000620057087a23 */ /* 0x000fe40000000810 */
[----:B------:R-:W-:Y:S02]  /*7a80*/  FMUL R84, R84, 1.4426950216293334961 ;  /* 0x3fb8aa3b54547820 */ /* 0x000fe40000400000 */
[----:B------:R-:W-:Y:S02]  /*7a90*/  FMUL R85, R85, 1.4426950216293334961 ;  /* 0x3fb8aa3b55557820 */ /* 0x000fe40000400000 */
[----:B------:R-:W-:-:S02]  /*7aa0*/  FMUL R112, R112, 1.4426950216293334961 ;  /* 0x3fb8aa3b70707820 */ /* 0x000fc40000400000 */
[----:B------:R-:W-:Y:S02]  /*7ab0*/  FMUL R113, R113, 1.4426950216293334961 ;  /* 0x3fb8aa3b71717820 */ /* 0x000fe40000400000 */
[----:B------:R-:W-:Y:S02]  /*7ac0*/  FMUL R86, R86, 1.4426950216293334961 ;  /* 0x3fb8aa3b56567820 */ /* 0x000fe40000400000 */
[----:B------:R-:W-:Y:S02]  /*7ad0*/  FMUL R196, R196, 1.4426950216293334961 ;  /* 0x3fb8aa3bc4c47820 */ /* 0x000fe40000400000 */
[----:B------:R-:W-:Y:S02]  /*7ae0*/  FMUL R197, R197, 1.4426950216293334961 ;  /* 0x3fb8aa3bc5c57820 */ /* 0x000fe40000400000 */
[----:B------:R-:W-:Y:S01]  /*7af0*/  FMUL R8, R8, 1.4426950216293334961 ;  /* 0x3fb8aa3b08087820 */ /* 0x000fe20000400000 */
[----:B------:R-:W-:Y:S01]  /*7b00*/  HMMA.16816.F32.BF16 R188, R64, R190, R180 ;  /* 0x000000be40bc723c */ /* 0x000fe200000418b4 */
[----:B------:R-:W-:Y:S01]  /*7b10*/  MUFU.EX2 R205, R84 ;  /* 0x0000005400cd7308 */ /* 0x000fe20000000800 */
[----:B------:R-:W-:-:S06]  /*7b20*/  FFMA R4, R4, c[0x0][0x188], -R13 ;  /* 0x0000620004047a23 */ /* 0x000fcc000000080d */
[C---:B------:R-:W-:Y:S01]  /*7b30*/  HMMA.16816.F32.BF16 R184, R64.reuse, R186, R164 ;  /* 0x000000ba40b8723c */ /* 0x040fe200000418a4 */
[----:B------:R-:W1:Y:S01]  /*7b40*/  MUFU.EX2 R203, R85 ;  /* 0x0000005500cb7308 */ /* 0x000e620000000800 */
[----:B------:R-:W-:Y:S06]  /*7b50*/  LDSM.16.M88.4 R164, [R3+0xe000] ;  /* 0x00e0000003a4783b */ /* 0x000fec0000000200 */
[C---:B------:R-:W-:Y:S01]  /*7b60*/  HMMA.16816.F32.BF16 R176, R64.reuse, R178, R156 ;  /* 0x000000b240b0723c */ /* 0x040fe2000004189c */
[----:B------:R-:W-:Y:S01]  /*7b70*/  MUFU.EX2 R204, R112 ;  /* 0x0000007000cc7308 */ /* 0x000fe20000000800 */
[----:B------:R-:W-:Y:S06]  /*7b80*/  LDSM.16.M88.4 R156, [R3+0xd000] ;  /* 0x00d00000039c783b */ /* 0x000fec0000000200 */
[C---:B------:R-:W-:Y:S01]  /*7b90*/  HMMA.16816.F32.BF16 R172, R64.reuse, R174, R152 ;  /* 0x000000ae40ac723c */ /* 0x040fe20000041898 */
[----:B------:R2:W-:Y:S01]  /*7ba0*/  MUFU.EX2 R202, R113 ;  /* 0x0000007100ca7308 */ /* 0x0005e20000000800 */
[----:B------:R-:W-:Y:S06]  /*7bb0*/  LDSM.16.M88.4 R152, [R3+0xc800] ;  /* 0x00c800000398783b */ /* 0x000fec0000000200 */
[C---:B------:R-:W-:Y:S01]  /*7bc0*/  HMMA.16816.F32.BF16 R128, R64.reuse, R130, R144 ;  /* 0x000000824080723c */ /* 0x040fe20000041890 */
[----:B------:R3:W-:Y:S01]  /*7bd0*/  MUFU.EX2 R198, R86 ;  /* 0x0000005600c67308 */ /* 0x0007e20000000800 */
[----:B--2---:R-:W-:Y:S04]  /*7be0*/  LDSM.16.M88.4 R112, [R3+0x9000] ;  /* 0x009000000370783b */ /* 0x004fe80000000200 */
[----:B------:R-:W-:Y:S02]  /*7bf0*/  LDSM.16.M88.4 R144, [R3+0xb800] ;  /* 0x00b800000390783b */ /* 0x000fe40000000200 */
[C---:B------:R-:W-:Y:S01]  /*7c00*/  HMMA.16816.F32.BF16 R124, R64.reuse, R126, R140 ;  /* 0x0000007e407c723c */ /* 0x040fe2000004188c */
[----:B------:R-:W2:Y:S01]  /*7c10*/  MUFU.EX2 R199, R8 ;  /* 0x0000000800c77308 */ /* 0x000ea20000000800 */
[----:B---3--:R-:W-:Y:S04]  /*7c20*/  LDSM.16.M88.4 R84, [R3+0x8800] ;  /* 0x008800000354783b */ /* 0x008fe80000000200 */
[----:B------:R-:W-:Y:S02]  /*7c30*/  LDSM.16.M88.4 R140, [R3+0xb000] ;  /* 0x00b00000038c783b */ /* 0x000fe40000000200 */
[C---:B------:R-:W-:Y:S01]  /*7c40*/  HMMA.16816.F32.BF16 R116, R64.reuse, R118, R136 ;  /* 0x000000764074723c */ /* 0x040fe20000041888 */
[----:B------:R-:W-:Y:S01]  /*7c50*/  MUFU.EX2 R196, R196 ;  /* 0x000000c400c47308 */ /* 0x000fe20000000800 */
[----:B------:R-:W-:Y:S06]  /*7c60*/  LDSM.16.M88.4 R136, [R3+0xa800] ;  /* 0x00a800000388783b */ /* 0x000fec0000000200 */
[C---:B------:R-:W-:Y:S01]  /*7c70*/  HMMA.16816.F32.BF16 R48, R64.reuse, R50, R80 ;  /* 0x000000324030723c */ /* 0x040fe20000041850 */
[----:B------:R-:W3:Y:S01]  /*7c80*/  LDSM.16.M88.4 R80, [R3+0x8000] ;  /* 0x008000000350783b */ /* 0x000ee20000000200 */
[----:B------:R-:W4:Y:S06]  /*7c90*/  MUFU.EX2 R197, R197 ;  /* 0x000000c500c57308 */ /* 0x000f2c0000000800 */
[C---:B------:R-:W-:Y:S01]  /*7ca0*/  HMMA.16816.F32.BF16 R108, R64.reuse, R110, R132 ;  /* 0x0000006e406c723c */ /* 0x040fe20000041884 */
[----:B------:R-:W-:Y:S07]  /*7cb0*/  LDSM.16.M88.4 R132, [R3+0xa000] ;  /* 0x00a000000384783b */ /* 0x000fee0000000200 */
[C---:B------:R-:W-:Y:S01]  /*7cc0*/  HMMA.16816.F32.BF16 R60, R64.reuse, R62, R120 ;  /* 0x0000003e403c723c */ /* 0x040fe20000041878 */
[----:B------:R-:W5:Y:S07]  /*7cd0*/  LDSM.16.M88.4 R120, [R3+0x9800] ;  /* 0x009800000378783b */ /* 0x000f6e0000000200 */
[C---:B------:R-:W-:Y:S01]  /*7ce0*/  HMMA.16816.F32.BF16 R160, R64.reuse, R162, R104 ;  /* 0x000000a240a0723c */ /* 0x040fe20000041868 */
[----:B------:R-:W0:Y:S07]  /*7cf0*/  LDSM.16.M88.4 R104, [R3+0xd800] ;  /* 0x00d800000368783b */ /* 0x000e2e0000000200 */
[C---:B------:R-:W-:Y:S08]  /*7d00*/  HMMA.16816.F32.BF16 R100, R64.reuse, R102, R88 ;  /* 0x000000664064723c */ /* 0x040ff00000041858 */
[C---:B------:R-:W-:Y:S01]  /*7d10*/  HMMA.16816.F32.BF16 R96, R64.reuse, R98, R72 ;  /* 0x000000624060723c */ /* 0x040fe20000041848 */
[----:B------:R-:W-:Y:S07]  /*7d20*/  LDSM.16.M88.4 R72, [R3+0xf800] ;  /* 0x00f800000348783b */ /* 0x000fee0000000200 */
[C---:B------:R-:W-:Y:S01]  /*7d30*/  HMMA.16816.F32.BF16 R92, R64.reuse, R94, R68 ;  /* 0x0000005e405c723c */ /* 0x040fe20000041844 */
[----:B------:R-:W-:Y:S07]  /*7d40*/  LDSM.16.M88.4 R68, [R3+0xf000] ;  /* 0x00f000000344783b */ /* 0x000fee0000000200 */
[----:B------:R-:W-:Y:S01]  /*7d50*/  HMMA.16816.F32.BF16 R76, R64, R78, R20 ;  /* 0x0000004e404c723c */ /* 0x000fe20000041814 */
[----:B------:R-:W3:Y:S01]  /*7d60*/  LDSM.16.M88.4 R64, [R3+0xe800] ;  /* 0x00e800000340783b */ /* 0x000ee20000000200 */
[----:B------:R-:W-:-:S02]  /*7d70*/  FMUL R4, R4, 1.4426950216293334961 ;  /* 0x3fb8aa3b04047820 */ /* 0x000fc40000400000 */
[--C-:B------:R-:W-:Y:S02]  /*7d80*/  FFMA R5, R5, c[0x0][0x188], -R13.reuse ;  /* 0x0000620005057a23 */ /* 0x100fe4000000080d */
[----:B------:R0:W-:Y:S01]  /*7d90*/  MUFU.EX2 R181, R4 ;  /* 0x0000000400b57308 */ /* 0x0001e20000000800 */
[----:B------:R-:W-:Y:S02]  /*7da0*/  FFMA R23, R192, c[0x0][0x188], -R13 ;  /* 0x00006200c0177a23 */ /* 0x000fe4000000080d */
[--C-:B------:R-:W-:Y:S02]  /*7db0*/  FFMA R7, R7, c[0x0][0x188], -R16.reuse ;  /* 0x0000620007077a23 */ /* 0x100fe40000000810 */
[--C-:B------:R-:W-:Y:S02]  /*7dc0*/  FFMA R194, R194, c[0x0][0x188], -R16.reuse ;  /* 0x00006200c2c27a23 */ /* 0x100fe40000000810 */
[----:B------:R-:W-:Y:S02]  /*7dd0*/  FFMA R195, R195, c[0x0][0x188], -R16 ;  /* 0x00006200c3c37a23 */ /* 0x000fe40000000810 */
[----:B0-----:R-:W-:-:S02]  /*7de0*/  FMUL R4, R5, 1.4426950216293334961 ;  /* 0x3fb8aa3b05047820 */ /* 0x001fc40000400000 */
[----:B------:R-:W-:Y:S01]  /*7df0*/  FFMA R5, R193, c[0x0][0x188], -R13 ;  /* 0x00006200c1057a23 */ /* 0x000fe2000000080d */
[----:B-1----:R-:W-:Y:S01]  /*7e00*/  F2FP.BF16.PACK_AB R88, R203, R205 ;  /* 0x000000cdcb58723e */ /* 0x002fe200000010ff */
[----:B------:R-:W-:Y:S01]  /*7e10*/  FFMA R6, R6, c[0x0][0x188], -R16 ;  /* 0x0000620006067a23 */ /* 0x000fe20000000810 */
[----:B--2---:R-:W-:Y:S02]  /*7e20*/  F2FP.BF16.PACK_AB R89, R199, R198 ;  /* 0x000000c6c759723e */ /* 0x004fe400000010ff */
[----:B------:R-:W-:Y:S02]  /*7e30*/  F2FP.BF16.PACK_AB R90, R202, R204 ;  /* 0x000000ccca5a723e */ /* 0x000fe400000010ff */
[----:B----4-:R-:W-:Y:S01]  /*7e40*/  F2FP.BF16.PACK_AB R91, R197, R196 ;  /* 0x000000c4c55b723e */ /* 0x010fe200000010ff */
[----:B------:R-:W-:Y:S02]  /*7e50*/  FMUL R23, R23, 1.4426950216293334961 ;  /* 0x3fb8aa3b17177820 */ /* 0x000fe40000400000 */
[----:B------:R-:W-:-:S02]  /*7e60*/  FMUL R5, R5, 1.4426950216293334961 ;  /* 0x3fb8aa3b05057820 */ /* 0x000fc40000400000 */
[----:B------:R-:W-:Y:S02]  /*7e70*/  FMUL R7, R7, 1.4426950216293334961 ;  /* 0x3fb8aa3b07077820 */ /* 0x000fe40000400000 */
[----:B------:R-:W-:Y:S02]  /*7e80*/  FMUL R180, R194, 1.4426950216293334961 ;  /* 0x3fb8aa3bc2b47820 */ /* 0x000fe40000400000 */
[----:B------:R-:W-:Y:S02]  /*7e90*/  FMUL R8, R195, 1.4426950216293334961 ;  /* 0x3fb8aa3bc3087820 */ /* 0x000fe40000400000 */
[----:B------:R-:W-:Y:S01]  /*7ea0*/  FMUL R6, R6, 1.4426950216293334961 ;  /* 0x3fb8aa3b06067820 */ /* 0x000fe20000400000 */
[C---:B------:R-:W-:Y:S01]  /*7eb0*/  HMMA.16816.F32.BF16 R48, R88.reuse, R148, R48 ;  /* 0x000000945830723c */ /* 0x040fe20000041830 */
[----:B------:R-:W0:Y:S08]  /*7ec0*/  MUFU.EX2 R4, R4 ;  /* 0x0000000400047308 */ /* 0x000e300000000800 */
[----:B------:R-:W-:Y:S08]  /*7ed0*/  MUFU.EX2 R23, R23 ;  /* 0x0000001700177308 */ /* 0x000ff00000000800 */
[----:B------:R-:W-:Y:S08]  /*7ee0*/  MUFU.EX2 R5, R5 ;  /* 0x0000000500057308 */ /* 0x000ff00000000800 */
[----:B------:R-:W-:Y:S08]  /*7ef0*/  MUFU.EX2 R182, R6 ;  /* 0x0000000600b67308 */ /* 0x000ff00000000800 */
[----:B------:R-:W1:Y:S08]  /*7f00*/  MUFU.EX2 R7, R7 ;  /* 0x0000000700077308 */ /* 0x000e700000000800 */
[----:B------:R-:W-:Y:S08]  /*7f10*/  MUFU.EX2 R180, R180 ;  /* 0x000000b400b47308 */ /* 0x000ff00000000800 */
[----:B------:R-:W2:Y:S01]  /*7f20*/  MUFU.EX2 R8, R8 ;  /* 0x0000000800087308 */ /* 0x000ea20000000800 */
[----:B---3--:R-:W-:Y:S01]  /*7f30*/  HMMA.16816.F32.BF16 R188, R88, R80, R188 ;  /* 0x0000005058bc723c */ /* 0x008fe200000418bc */
[----:B------:R-:W-:-:S07]  /*7f40*/  FFMA R10, R55, c[0x0][0x188], -R16 ;  /* 0x00006200370a7a23 */ /* 0x000fce0000000810 */
[C---:B------:R-:W-:Y:S08]  /*7f50*/  HMMA.16816.F32.BF16 R184, R88.reuse, R84, R184 ;  /* 0x0000005458b8723c */ /* 0x040ff000000418b8 */
        /* <DEDUP_REMOVED lines=12> */
[----:B------:R-:W-:Y:S07]  /*8020*/  HMMA.16816.F32.BF16 R76, R88, R72, R76 ;  /* 0x00000048584c723c */ /* 0x000fee000004184c */
[----:B0-----:R-:W-:-:S02]  /*8030*/  F2FP.BF16.PACK_AB R88, R4, R181 ;  /* 0x000000b50458723e */ /* 0x001fc400000010ff */
[----:B-1----:R-:W-:Y:S02]  /*8040*/  F2FP.BF16.PACK_AB R89, R7, R182 ;  /* 0x000000b60759723e */ /* 0x002fe400000010ff */
[----:B------:R-:W-:Y:S02]  /*8050*/  F2FP.BF16.PACK_AB R90, R5, R23 ;  /* 0x00000017055a723e */ /* 0x000fe400000010ff */
[----:B--2---:R-:W-:Y:S01]  /*8060*/  F2FP.BF16.PACK_AB R91, R8, R180 ;  /* 0x000000b4085b723e */ /* 0x004fe200000010ff */
[----:B------:R-:W-:-:S06]  /*8070*/  FMUL R10, R10, 1.4426950216293334961 ;  /* 0x3fb8aa3b0a0a7820 */ /* 0x000fcc0000400000 */
[----:B------:R-:W-:Y:S01]  /*8080*/  HMMA.16816.F32.BF16 R148, R88, R150, R48 ;  /* 0x000000965894723c */ /* 0x000fe20000041830 */
[----:B------:R-:W0:Y:S01]  /*8090*/  LDSM.16.M88.4 R48, [R17+0x8080] ;  /* 0x008080001130783b */ /* 0x000e220000000200 */
[----:B------:R1:W-:Y:S01]  /*80a0*/  MUFU.EX2 R183, R10 ;  /* 0x0000000a00b77308 */ /* 0x0003e20000000800 */
[--C-:B------:R-:W-:Y:S02]  /*80b0*/  FFMA R52, R52, c[0x0][0x188], -R13.reuse ;  /* 0x0000620034347a23 */ /* 0x100fe4000000080d */
[--C-:B------:R-:W-:Y:S02]  /*80c0*/  FFMA R53, R53, c[0x0][0x188], -R13.reuse ;  /* 0x0000620035357a23 */ /* 0x100fe4000000080d */
[--C-:B------:R-:W-:Y:S02]  /*80d0*/  FFMA R56, R56, c[0x0][0x188], -R13.reuse ;  /* 0x0000620038387a23 */ /* 0x100fe4000000080d */
[----:B------:R-:W-:Y:S02]  /*80e0*/  FFMA R57, R57, c[0x0][0x188], -R13 ;  /* 0x0000620039397a23 */ /* 0x000fe4000000080d */
[----:B------:R-:W-:-:S02]  /*80f0*/  FFMA R54, R54, c[0x0][0x188], -R16 ;  /* 0x0000620036367a23 */ /* 0x000fc40000000810 */
[--C-:B------:R-:W-:Y:S02]  /*8100*/  FFMA R14, R58, c[0x0][0x188], -R16.reuse ;  /* 0x000062003a0e7a23 */ /* 0x100fe40000000810 */
[----:B-1----:R-:W-:Y:S02]  /*8110*/  FFMA R10, R59, c[0x0][0x188], -R16 ;  /* 0x000062003b0a7a23 */ /* 0x002fe40000000810 */
[----:B------:R-:W-:Y:S02]  /*8120*/  FMUL R21, R52, 1.4426950216293334961 ;  /* 0x3fb8aa3b34157820 */ /* 0x000fe40000400000 */
[----:B------:R-:W-:Y:S02]  /*8130*/  FMUL R6, R53, 1.4426950216293334961 ;  /* 0x3fb8aa3b35067820 */ /* 0x000fe40000400000 */
[----:B------:R-:W-:Y:S02]  /*8140*/  FMUL R9, R56, 1.4426950216293334961 ;  /* 0x3fb8aa3b38097820 */ /* 0x000fe40000400000 */
[----:B------:R-:W-:-:S02]  /*8150*/  FMUL R20, R57, 1.4426950216293334961 ;  /* 0x3fb8aa3b39147820 */ /* 0x000fc40000400000 */
[----:B------:R-:W-:Y:S02]  /*8160*/  FMUL R22, R54, 1.4426950216293334961 ;  /* 0x3fb8aa3b36167820 */ /* 0x000fe40000400000 */
[----:B------:R-:W-:Y:S02]  /*8170*/  FMUL R14, R14, 1.4426950216293334961 ;  /* 0x3fb8aa3b0e0e7820 */ /* 0x000fe40000400000 */
[----:B------:R-:W-:Y:S01]  /*8180*/  FMUL R10, R10, 1.4426950216293334961 ;  /* 0x3fb8aa3b0a0a7820 */ /* 0x000fe20000400000 */
[C---:B------:R-:W-:Y:S01]  /*8190*/  HMMA.16816.F32.BF16 R80, R88.reuse, R82, R188 ;  /* 0x000000525850723c */ /* 0x040fe200000418bc */
[----:B------:R-:W-:Y:S01]  /*81a0*/  MUFU.EX2 R21, R21 ;  /* 0x0000001500157308 */ /* 0x000fe20000000800 */
[----:B------:R-:W1:Y:S01]  /*81b0*/  LDSM.16.M88.4 R52, [R17+0x8880] ;  /* 0x008880001134783b */ /* 0x000e620000000200 */
[--C-:B------:R-:W-:Y:S02]  /*81c0*/  FFMA R36, R36, c[0x0][0x188], -R13.reuse ;  /* 0x0000620024247a23 */ /* 0x100fe4000000080d */
[----:B------:R-:W-:Y:S01]  /*81d0*/  FFMA R37, R37, c[0x0][0x188], -R13 ;  /* 0x0000620025257a23 */ /* 0x000fe2000000080d */
[----:B------:R-:W2:Y:S03]  /*81e0*/  LDSM.16.M88.4 R56, [R17+0x9080] ;  /* 0x009080001138783b */ /* 0x000ea60000000200 */
[----:B------:R-:W3:Y:S08]  /*81f0*/  MUFU.EX2 R6, R6 ;  /* 0x0000000600067308 */ /* 0x000ef00000000800 */
[----:B------:R-:W-:Y:S08]  /*8200*/  MUFU.EX2 R9, R9 ;  /* 0x0000000900097308 */ /* 0x000ff00000000800 */
[----:B------:R-:W-:Y:S08]  /*8210*/  MUFU.EX2 R20, R20 ;  /* 0x0000001400147308 */ /* 0x000ff00000000800 */
[----:B------:R-:W4:Y:S08]  /*8220*/  MUFU.EX2 R22, R22 ;  /* 0x0000001600167308 */ /* 0x000f300000000800 */
[----:B------:R-:W-:Y:S08]  /*8230*/  MUFU.EX2 R14, R14 ;  /* 0x0000000e000e7308 */ /* 0x000ff00000000800 */
[----:B------:R-:W5:Y:S01]  /*8240*/  MUFU.EX2 R10, R10 ;  /* 0x0000000a000a7308 */ /* 0x000f620000000800 */
[----:B------:R-:W-:Y:S01]  /*8250*/  HMMA.16816.F32.BF16 R72, R88, R74, R76 ;  /* 0x0000004a5848723c */ /* 0x000fe2000004184c */
[----:B------:R-:W-:-:S06]  /*8260*/  FMUL R36, R36, 1.4426950216293334961 ;  /* 0x3fb8aa3b24247820 */ /* 0x000fcc0000400000 */
[----:B---3--:R-:W-:Y:S01]  /*8270*/  F2FP.BF16.PACK_AB R76, R6, R21 ;  /* 0x00000015064c723e */ /* 0x008fe200000010ff */
[----:B------:R-:W-:Y:S01]  /*8280*/  HMMA.16816.F32.BF16 R84, R88, R86, R184 ;  /* 0x000000565854723c */ /* 0x000fe200000418b8 */
[----:B----4-:R-:W-:Y:S02]  /*8290*/  F2FP.BF16.PACK_AB R77, R183, R22 ;  /* 0x00000016b74d723e */ /* 0x010fe400000010ff */
[----:B------:R-:W-:Y:S02]  /*82a0*/  F2FP.BF16.PACK_AB R78, R20, R9 ;  /* 0x00000009144e723e */ /* 0x000fe400000010ff */
[----:B-----5:R-:W-:Y:S01]  /*82b0*/  F2FP.BF16.PACK_AB R79, R10, R14 ;  /* 0x0000000e0a4f723e */ /* 0x020fe200000010ff */
[----:B------:R-:W-:-:S06]  /*82c0*/  FMUL R37, R37, 1.4426950216293334961 ;  /* 0x3fb8aa3b25257820 */ /* 0x000fcc0000400000 */
[----:B0-----:R-:W-:Y:S01]  /*82d0*/  HMMA.16816.F32.BF16 R80, R76, R48, R80 ;  /* 0x000000304c50723c */ /* 0x001fe20000041850 */
[----:B------:R0:W-:Y:S02]  /*82e0*/  MUFU.EX2 R48, R36 ;  /* 0x0000002400307308 */ /* 0x0001e40000000800 */
[----:B0-----:R-:W-:-:S04]  /*82f0*/  FFMA R36, R44, c[0x0][0x188], -R13 ;  /* 0x000062002c247a23 */ /* 0x001fc8000000080d */
[----:B------:R-:W-:Y:S02]  /*8300*/  FMUL R36, R36, 1.4426950216293334961 ;  /* 0x3fb8aa3b24247820 */ /* 0x000fe40000400000 */
[----:B------:R0:W3:Y:S01]  /*8310*/  MUFU.EX2 R44, R37 ;  /* 0x00000025002c7308 */ /* 0x0000e20000000800 */
[----:B------:R-:W-:Y:S02]  /*8320*/  FFMA R49, R45, c[0x0][0x188], -R13 ;  /* 0x000062002d317a23 */ /* 0x000fe4000000080d */
[--C-:B------:R-:W-:Y:S02]  /*8330*/  FFMA R38, R38, c[0x0][0x188], -R16.reuse ;  /* 0x0000620026267a23 */ /* 0x100fe40000000810 */
[----:B------:R-:W-:-:S03]  /*8340*/  FFMA R39, R39, c[0x0][0x188], -R16 ;  /* 0x0000620027277a23 */ /* 0x000fc60000000810 */
[----:B------:R4:W-:Y:S01]  /*8350*/  MUFU.EX2 R45, R36 ;  /* 0x00000024002d7308 */ /* 0x0009e20000000800 */
[----:B0-----:R-:W-:Y:S02]  /*8360*/  FFMA R37, R47, c[0x0][0x188], -R16 ;  /* 0x000062002f257a23 */ /* 0x001fe40000000810 */
[----:B------:R-:W-:Y:S02]  /*8370*/  FMUL R49, R49, 1.4426950216293334961 ;  /* 0x3fb8aa3b31317820 */ /* 0x000fe40000400000 */
[----:B------:R-:W-:Y:S02]  /*8380*/  FADD R214, R215, R214 ;  /* 0x000000d6d7d67221 */ /* 0x000fe40000000000 */
[----:B----4-:R-:W-:Y:S02]  /*8390*/  FFMA R36, R46, c[0x0][0x188], -R16 ;  /* 0x000062002e247a23 */ /* 0x010fe40000000810 */
[----:B------:R-:W-:Y:S02]  /*83a0*/  FADD R217, R218, R217 ;  /* 0x000000d9dad97221 */ /* 0x000fe40000000000 */
[----:B------:R-:W-:-:S02]  /*83b0*/  FMUL R38, R38, 1.4426950216293334961 ;  /* 0x3fb8aa3b26267820 */ /* 0x000fc40000400000 */
[----:B------:R-:W-:Y:S02]  /*83c0*/  FMUL R39, R39, 1.4426950216293334961 ;  /* 0x3fb8aa3b27277820 */ /* 0x000fe40000400000 */
[----:B------:R-:W-:Y:S02]  /*83d0*/  FMUL R36, R36, 1.4426950216293334961 ;  /* 0x3fb8aa3b24247820 */ /* 0x000fe40000400000 */
[----:B------:R-:W-:Y:S01]  /*83e0*/  FMUL R37, R37, 1.4426950216293334961 ;  /* 0x3fb8aa3b25257820 */ /* 0x000fe20000400000 */
[----:B-1----:R-:W-:Y:S01]  /*83f0*/  HMMA.16816.F32.BF16 R84, R76, R52, R84 ;  /* 0x000000344c54723c */ /* 0x002fe20000041854 */
[----:B------:R-:W-:Y:S01]  /*8400*/  FADD R214, R216, R214 ;  /* 0x000000d6d8d67221 */ /* 0x000fe20000000000 */
[----:B------:R-:W-:Y:S01]  /*8410*/  MUFU.EX2 R49, R49 ;  /* 0x0000003100317308 */ /* 0x000fe20000000800 */
[----:B------:R-:W-:Y:S02]  /*8420*/  FADD R219, R219, R217 ;  /* 0x000000d9dbdb7221 */ /* 0x000fe40000000000 */
[----:B------:R-:W-:-:S02]  /*8430*/  FADD R214, R220, R214 ;  /* 0x000000d6dcd67221 */ /* 0x000fc40000000000 */
[----:B------:R-:W-:-:S03]  /*8440*/  FADD R219, R221, R219 ;  /* 0x000000dbdddb7221 */ /* 0x000fc60000000000 */
[----:B------:R-:W-:Y:S01]  /*8450*/  MUFU.EX2 R52, R38 ;  /* 0x0000002600347308 */ /* 0x000fe20000000800 */
[C---:B------:R-:W-:Y:S01]  /*8460*/  HMMA.16816.F32.BF16 R64, R88.reuse, R66, R96 ;  /* 0x000000425840723c */ /* 0x040fe20000041860 */
[----:B------:R-:W0:Y:S06]  /*8470*/  LDSM.16.M88.4 R96, [R17+0xb080] ;  /* 0x00b080001160783b */ /* 0x000e2c0000000200 */
[----:B------:R-:W1:Y:S01]  /*8480*/  MUFU.EX2 R46, R39 ;  /* 0x00000027002e7308 */ /* 0x000e620000000800 */
[C---:B------:R-:W-:Y:S07]  /*8490*/  HMMA.16816.F32.BF16 R112, R88.reuse, R114, R176 ;  /* 0x000000725870723c */ /* 0x040fee00000418b0 */
[----:B------:R3:W-:Y:S01]  /*84a0*/  MUFU.EX2 R47, R36 ;  /* 0x00000024002f7308 */ /* 0x0007e20000000800 */
[C---:B------:R-:W-:Y:S07]  /*84b0*/  HMMA.16816.F32.BF16 R120, R88.reuse, R122, R172 ;  /* 0x0000007a5878723c */ /* 0x040fee00000418ac */
[----:B------:R1:W4:Y:S01]  /*84c0*/  MUFU.EX2 R53, R37 ;  /* 0x0000002500357308 */ /* 0x0003220000000800 */
[----:B------:R-:W-:Y:S01]  /*84d0*/  HMMA.16816.F32.BF16 R132, R88, R134, R168 ;  /* 0x000000865884723c */ /* 0x000fe200000418a8 */
[----:B------:R-:W-:Y:S01]  /*84e0*/  FADD R214, R210, R214 ;  /* 0x000000d6d2d67221 */ /* 0x000fe20000000000 */
[----:B------:R-:W-:Y:S01]  /*84f0*/  LDSM.16.M88.4 R168, [R17+0xe880] ;  /* 0x00e8800011a8783b */ /* 0x000fe20000000200 */
[----:B------:R-:W-:-:S03]  /*8500*/  FADD R208, R208, R219 ;  /* 0x000000dbd0d07221 */ /* 0x000fc60000000000 */
[----:B------:R-:W-:Y:S02]  /*8510*/  LDSM.16.M88.4 R172, [R17+0xf080] ;  /* 0x00f0800011ac783b */ /* 0x000fe40000000200 */
[----:B------:R-:W-:Y:S02]  /*8520*/  HMMA.16816.F32.BF16 R136, R88, R138, R128 ;  /* 0x0000008a5888723c */ /* 0x000fe40000041880 */
[----:B------:R-:W-:Y:S01]  /*8530*/  LDSM.16.M88.4 R128, [R17+0xe080] ;  /* 0x00e080001180783b */ /* 0x000fe20000000200 */
[----:B------:R-:W-:-:S03]  /*8540*/  FADD R214, R213, R214 ;  /* 0x000000d6d5d67221 */ /* 0x000fc60000000000 */
[----:B------:R-:W-:Y:S02]  /*8550*/  LDSM.16.M88.4 R176, [R17+0xf880] ;  /* 0x00f8800011b0783b */ /* 0x000fe40000000200 */
[----:B------:R-:W-:Y:S02]  /*8560*/  HMMA.16816.F32.BF16 R140, R88, R142, R124 ;  /* 0x0000008e588c723c */ /* 0x000fe4000004187c */
[----:B------:R-:W-:Y:S01]  /*8570*/  LDSM.16.M88.4 R124, [R17+0xd880] ;  /* 0x00d88000117c783b */ /* 0x000fe20000000200 */
[----:B------:R-:W-:-:S05]  /*8580*/  FADD R208, R206, R208 ;  /* 0x000000d0ced07221 */ /* 0x000fca0000000000 */
[C---:B------:R-:W-:Y:S01]  /*8590*/  HMMA.16816.F32.BF16 R144, R88.reuse, R146, R116 ;  /* 0x000000925890723c */ /* 0x040fe20000041874 */
[----:B------:R-:W-:Y:S07]  /*85a0*/  LDSM.16.M88.4 R116, [R17+0xd080] ;  /* 0x00d080001174783b */ /* 0x000fee0000000200 */
[C---:B------:R-:W-:Y:S01]  /*85b0*/  HMMA.16816.F32.BF16 R152, R88.reuse, R154, R108 ;  /* 0x0000009a5898723c */ /* 0x040fe2000004186c */
[----:B------:R-:W-:Y:S07]  /*85c0*/  LDSM.16.M88.4 R108, [R17+0xc880] ;  /* 0x00c88000116c783b */ /* 0x000fee0000000200 */
[C---:B------:R-:W-:Y:S01]  /*85d0*/  HMMA.16816.F32.BF16 R156, R88.reuse, R158, R60 ;  /* 0x0000009e589c723c */ /* 0x040fe2000004183c */
[----:B------:R-:W5:Y:S07]  /*85e0*/  LDSM.16.M88.4 R60, [R17+0x9880] ;  /* 0x00988000113c783b */ /* 0x000f6e0000000200 */
[C---:B------:R-:W-:Y:S01]  /*85f0*/  HMMA.16816.F32.BF16 R160, R88.reuse, R106, R160 ;  /* 0x0000006a58a0723c */ /* 0x040fe200000418a0 */
[----:B------:R-:W-:Y:S07]  /*8600*/  LDSM.16.M88.4 R104, [R17+0xc080] ;  /* 0x00c080001168783b */ /* 0x000fee0000000200 */
[C---:B------:R-:W-:Y:S01]  /*8610*/  HMMA.16816.F32.BF16 R164, R88.reuse, R166, R100 ;  /* 0x000000a658a4723c */ /* 0x040fe20000041864 */
[----:B------:R-:W-:Y:S07]  /*8620*/  LDSM.16.M88.4 R100, [R17+0xb880] ;  /* 0x00b880001164783b */ /* 0x000fee0000000200 */
[----:B------:R-:W-:Y:S01]  /*8630*/  HMMA.16816.F32.BF16 R68, R88, R70, R92 ;  /* 0x000000465844723c */ /* 0x000fe2000004185c */
[----:B------:R-:W0:Y:S04]  /*8640*/  LDSM.16.M88.4 R88, [R17+0xa080] ;  /* 0x00a080001158783b */ /* 0x000e280000000200 */
[----:B------:R-:W0:Y:S01]  /*8650*/  LDSM.16.M88.4 R92, [R17+0xa880] ;  /* 0x00a88000115c783b */ /* 0x000e220000000200 */
[----:B------:R-:W-:Y:S01]  /*8660*/  FADD R214, R211, R214 ;  /* 0x000000d6d3d67221 */ /* 0x000fe20000000000 */
[----:B---3--:R-:W-:Y:S01]  /*8670*/  F2FP.BF16.PACK_AB R36, R44, R48 ;  /* 0x000000302c24723e */ /* 0x008fe200000010ff */
[----:B------:R-:W-:Y:S01]  /*8680*/  FADD R207, R207, R208 ;  /* 0x000000d0cfcf7221 */ /* 0x000fe20000000000 */
[----:B-1----:R-:W-:Y:S01]  /*8690*/  F2FP.BF16.PACK_AB R37, R46, R52 ;  /* 0x000000342e25723e */ /* 0x002fe200000010ff */
[----:B------:R-:W-:Y:S01]  /*86a0*/  FFMA R28, R28, c[0x0][0x188], -R13 ;  /* 0x000062001c1c7a23 */ /* 0x000fe2000000080d */
[----:B------:R-:W-:-:S02]  /*86b0*/  F2FP.BF16.PACK_AB R38, R49, R45 ;  /* 0x0000002d3126723e */ /* 0x000fc400000010ff */
[----:B----4-:R-:W-:Y:S01]  /*86c0*/  F2FP.BF16.PACK_AB R39, R53, R47 ;  /* 0x0000002f3527723e */ /* 0x010fe200000010ff */
[----:B------:R-:W-:Y:S02]  /*86d0*/  FADD R212, R212, R214 ;  /* 0x000000d6d4d47221 */ /* 0x000fe40000000000 */
[----:B------:R-:W-:Y:S02]  /*86e0*/  FADD R207, R209, R207 ;  /* 0x000000cfd1cf7221 */ /* 0x000fe40000000000 */
[----:B------:R-:W-:Y:S02]  /*86f0*/  FMUL R28, R28, 1.4426950216293334961 ;  /* 0x3fb8aa3b1c1c7820 */ /* 0x000fe40000400000 */
[----:B------:R-:W-:Y:S01]  /*8700*/  FFMA R29, R29, c[0x0][0x188], -R13 ;  /* 0x000062001d1d7a23 */ /* 0x000fe2000000080d */
[----:B------:R-:W-:Y:S01]  /*8710*/  HMMA.16816.F32.BF16 R80, R36, R50, R80 ;  /* 0x000000322450723c */ /* 0x000fe20000041850 */
[----:B------:R-:W-:Y:S01]  /*8720*/  FADD R212, R205, R212 ;  /* 0x000000d4cdd47221 */ /* 0x000fe20000000000 */
[----:B------:R1:W-:Y:S01]  /*8730*/  MUFU.EX2 R50, R28 ;  /* 0x0000001c00327308 */ /* 0x0003e20000000800 */
[----:B------:R-:W-:-:S02]  /*8740*/  FADD R198, R198, R207 ;  /* 0x000000cfc6c67221 */ /* 0x000fc40000000000 */
[----:B------:R-:W-:Y:S02]  /*8750*/  FMUL R29, R29, 1.4426950216293334961 ;  /* 0x3fb8aa3b1d1d7820 */ /* 0x000fe40000400000 */
[----:B------:R-:W-:Y:S02]  /*8760*/  FADD R203, R203, R212 ;  /* 0x000000d4cbcb7221 */ /* 0x000fe40000000000 */
[----:B------:R-:W-:Y:S02]  /*8770*/  FADD R198, R199, R198 ;  /* 0x000000c6c7c67221 */ /* 0x000fe40000000000 */
[----:B-1----:R-:W-:Y:S02]  /*8780*/  FFMA R28, R26, c[0x0][0x188], -R16 ;  /* 0x000062001a1c7a23 */ /* 0x002fe40000000810 */
[----:B------:R1:W-:Y:S01]  /*8790*/  MUFU.EX2 R26, R29 ;  /* 0x0000001d001a7308 */ /* 0x0003e20000000800 */
[----:B------:R-:W-:Y:S02]  /*87a0*/  FADD R203, R204, R203 ;  /* 0x000000cbcccb7221 */ /* 0x000fe40000000000 */
[----:B------:R-:W-:-:S02]  /*87b0*/  FADD R196, R196, R198 ;  /* 0x000000c6c4c47221 */ /* 0x000fc40000000000 */
[----:B-1----:R-:W-:Y:S02]  /*87c0*/  FMUL R29, R28, 1.4426950216293334961 ;  /* 0x3fb8aa3b1c1d7820 */ /* 0x002fe40000400000 */
[--C-:B------:R-:W-:Y:S02]  /*87d0*/  FFMA R28, R27, c[0x0][0x188], -R16.reuse ;  /* 0x000062001b1c7a23 */ /* 0x100fe40000000810 */
[----:B------:R-:W-:Y:S02]  /*87e0*/  FFMA R30, R30, c[0x0][0x188], -R16 ;  /* 0x000062001e1e7a23 */ /* 0x000fe40000000810 */
[----:B------:R-:W-:Y:S02]  /*87f0*/  FMUL R28, R28, 1.4426950216293334961 ;  /* 0x3fb8aa3b1c1c7820 */ /* 0x000fe40000400000 */
[----:B------:R-:W-:Y:S02]  /*8800*/  FADD R202, R202, R203 ;  /* 0x000000cbcaca7221 */ /* 0x000fe40000000000 */
[----:B------:R-:W-:Y:S01]  /*8810*/  FADD R196, R197, R196 ;  /* 0x000000c4c5c47221 */ /* 0x000fe20000000000 */
[----:B------:R-:W-:Y:S01]  /*8820*/  HMMA.16816.F32.BF16 R84, R36, R54, R84 ;  /* 0x000000362454723c */ /* 0x000fe20000041854 */
[----:B------:R-:W-:Y:S01]  /*8830*/  MUFU.EX2 R27, R29 ;  /* 0x0000001d001b7308 */ /* 0x000fe20000000800 */
[----:B------:R-:W-:-:S02]  /*8840*/  FADD R202, R181, R202 ;  /* 0x000000cab5ca7221 */ /* 0x000fc40000000000 */
[----:B------:R-:W-:-:S03]  /*8850*/  FADD R182, R182, R196 ;  /* 0x000000c4b6b67221 */ /* 0x000fc60000000000 */
[----:B------:R-:W-:Y:S01]  /*8860*/  FFMA R55, R31, c[0x0][0x188], -R16 ;  /* 0x000062001f377a23 */ /* 0x000fe20000000810 */
[C---:B--2---:R-:W-:Y:S01]  /*8870*/  HMMA.16816.F32.BF16 R112, R76.reuse, R56, R112 ;  /* 0x000000384c70723c */ /* 0x044fe20000041870 */
[----:B------:R1:W-:Y:S01]  /*8880*/  MUFU.EX2 R51, R28 ;  /* 0x0000001c00337308 */ /* 0x0003e20000000800 */
[----:B------:R-:W-:Y:S02]  /*8890*/  FMUL R54, R30, 1.4426950216293334961 ;  /* 0x3fb8aa3b1e367820 */ /* 0x000fe40000400000 */
[----:B------:R-:W-:Y:S02]  /*88a0*/  FADD R4, R4, R202 ;  /* 0x000000ca04047221 */ /* 0x000fe40000000000 */
[----:B------:R-:W-:Y:S01]  /*88b0*/  FADD R182, R7, R182 ;  /* 0x000000b607b67221 */ /* 0x000fe20000000000 */
[----:B-1----:R-:W1:Y:S01]  /*88c0*/  LDSM.16.M88.4 R28, [R3+0x8880] ;  /* 0x00888000031c783b */ /* 0x002e620000000200 */
[----:B0-----:R-:W-:Y:S01]  /*88d0*/  HMMA.16816.F32.BF16 R140, R76, R96, R140 ;  /* 0x000000604c8c723c */ /* 0x001fe2000004188c */
[----:B------:R-:W-:-:S02]  /*88e0*/  FFMA R24, R24, c[0x0][0x188], -R13 ;  /* 0x0000620018187a23 */ /* 0x000fc4000000080d */
[----:B------:R-:W-:Y:S02]  /*88f0*/  FFMA R25, R25, c[0x0][0x188], -R13 ;  /* 0x0000620019197a23 */ /* 0x000fe4000000080d */
[----:B------:R-:W-:Y:S02]  /*8900*/  FADD R4, R23, R4 ;  /* 0x0000000417047221 */ /* 0x000fe40000000000 */
[----:B------:R-:W-:Y:S01]  /*8910*/  FADD R180, R180, R182 ;  /* 0x000000b6b4b47221 */ /* 0x000fe20000000000 */
[----:B-----5:R-:W-:Y:S01]  /*8920*/  HMMA.16816.F32.BF16 R120, R76, R60, R120 ;  /* 0x0000003c4c78723c */ /* 0x020fe20000041878 */
[----:B------:R-:W-:Y:S02]  /*8930*/  FMUL R24, R24, 1.4426950216293334961 ;  /* 0x3fb8aa3b18187820 */ /* 0x000fe40000400000 */
[----:B------:R-:W-:Y:S02]  /*8940*/  FMUL R25, R25, 1.4426950216293334961 ;  /* 0x3fb8aa3b19197820 */ /* 0x000fe40000400000 */
[----:B------:R-:W-:-:S03]  /*8950*/  FMUL R55, R55, 1.4426950216293334961 ;  /* 0x3fb8aa3b37377820 */ /* 0x000fc60000400000 */
[----:B------:R-:W-:Y:S01]  /*8960*/  HMMA.16816.F32.BF16 R132, R76, R88, R132 ;  /* 0x000000584c84723c */ /* 0x000fe20000041884 */
[----:B------:R-:W-:Y:S02]  /*8970*/  FADD R5, R5, R4 ;  /* 0x0000000405057221 */ /* 0x000fe40000000000 */
[----:B------:R-:W-:-:S05]  /*8980*/  FADD R180, R8, R180 ;  /* 0x000000b408b47221 */ /* 0x000fca0000000000 */
[----:B------:R-:W-:Y:S01]  /*8990*/  HMMA.16816.F32.BF16 R136, R76, R92, R136 ;  /* 0x0000005c4c88723c */ /* 0x000fe20000041888 */
[----:B------:R-:W-:-:S07]  /*89a0*/  FADD R5, R21, R5 ;  /* 0x0000000515057221 */ /* 0x000fce0000000000 */
[----:B------:R-:W-:Y:S01]  /*89b0*/  HMMA.16816.F32.BF16 R144, R76, R100, R144 ;  /* 0x000000644c90723c */ /* 0x000fe20000041890 */
[----:B------:R-:W-:-:S07]  /*89c0*/  FADD R22, R22, R180 ;  /* 0x000000b416167221 */ /* 0x000fce0000000000 */
        /* <DEDUP_REMOVED lines=8> */
[----:B------:R-:W-:Y:S01]  /*8a50*/  MUFU.EX2 R24, R24 ;  /* 0x0000001800187308 */ /* 0x000fe20000000800 */
[----:B------:R-:W-:Y:S01]  /*8a60*/  FADD R8, R6, R5 ;  /* 0x0000000506087221 */ /* 0x000fe20000000000 */
[----:B------:R-:W-:Y:S01]  /*8a70*/  LDSM.16.M88.4 R76, [R3+0x9880] ;  /* 0x00988000034c783b */ /* 0x000fe20000000200 */
[----:B------:R-:W-:-:S05]  /*8a80*/  FADD R183, R183, R22 ;  /* 0x00000016b7b77221 */ /* 0x000fca0000000000 */
[----:B------:R-:W0:Y:S01]  /*8a90*/  MUFU.EX2 R25, R25 ;  /* 0x0000001900197308 */ /* 0x000e220000000800 */
[----:B------:R-:W2:Y:S01]  /*8aa0*/  LDSM.16.M88.4 R4, [R3+0xc880] ;  /* 0x00c880000304783b */ /* 0x000ea20000000200 */
[----:B------:R-:W-:-:S06]  /*8ab0*/  FADD R9, R9, R8 ;  /* 0x0000000809097221 */ /* 0x000fcc0000000000 */
[----:B------:R-:W-:Y:S01]  /*8ac0*/  MUFU.EX2 R54, R54 ;  /* 0x0000003600367308 */ /* 0x000fe20000000800 */
[----:B------:R-:W-:-:S07]  /*8ad0*/  FADD R183, R14, R183 ;  /* 0x000000b70eb77221 */ /* 0x000fce0000000000 */
[----:B------:R-:W3:Y:S01]  /*8ae0*/  MUFU.EX2 R55, R55 ;  /* 0x0000003700377308 */ /* 0x000ee20000000800 */
[C---:B------:R-:W-:Y:S01]  /*8af0*/  HMMA.16816.F32.BF16 R112, R36.reuse, R58, R112 ;  /* 0x0000003a2470723c */ /* 0x040fe20000041870 */
[----:B------:R-:W4:Y:S01]  /*8b00*/  LDSM.16.M88.4 R56, [R3+0x8080] ;  /* 0x008080000338783b */ /* 0x000f220000000200 */
[----:B------:R-:W-:Y:S02]  /*8b10*/  FADD R14, R20, R9 ;  /* 0x00000009140e7221 */ /* 0x000fe40000000000 */
[----:B------:R-:W-:Y:S01]  /*8b20*/  FADD R183, R10, R183 ;  /* 0x000000b70ab77221 */ /* 0x000fe20000000000 */
[----:B------:R-:W-:Y:S03]  /*8b30*/  LDSM.16.M88.4 R20, [R3+0xd880] ;  /* 0x00d880000314783b */ /* 0x000fe60000000200 */
[----:B------:R-:W-:Y:S01]  /*8b40*/  HMMA.16816.F32.BF16 R140, R36, R98, R140 ;  /* 0x00000062248c723c */ /* 0x000fe2000004188c */
[----:B------:R-:W5:Y:S01]  /*8b50*/  LDSM.16.M88.4 R96, [R3+0xb080] ;  /* 0x00b080000360783b */ /* 0x000f620000000200 */
[----:B------:R-:W-:-:S02]  /*8b60*/  FADD R14, R48, R14 ;  /* 0x0000000e300e7221 */ /* 0x000fc40000000000 */
[----:B------:R-:W-:-:S04]  /*8b70*/  FADD R183, R52, R183 ;  /* 0x000000b734b77221 */ /* 0x000fc80000000000 */
[----:B------:R-:W-:Y:S01]  /*8b80*/  HMMA.16816.F32.BF16 R120, R36, R62, R120 ;  /* 0x0000003e2478723c */ /* 0x000fe20000041878 */
[----:B------:R-:W-:Y:S01]  /*8b90*/  FADD R44, R44, R14 ;  /* 0x0000000e2c2c7221 */ /* 0x000fe20000000000 */
[----:B------:R-:W-:Y:S01]  /*8ba0*/  LDSM.16.M88.4 R60, [R3+0x9080] ;  /* 0x00908000033c783b */ /* 0x000fe20000000200 */
[----:B------:R-:W-:-:S05]  /*8bb0*/  FADD R183, R46, R183 ;  /* 0x000000b72eb77221 */ /* 0x000fca0000000000 */
[C---:B------:R-:W-:Y:S01]  /*8bc0*/  HMMA.16816.F32.BF16 R132, R36.reuse, R90, R132 ;  /* 0x0000005a2484723c */ /* 0x040fe20000041884 */
[----:B------:R-:W-:Y:S01]  /*8bd0*/  FFMA R42, R42, c[0x0][0x188], -R16 ;  /* 0x000062002a2a7a23 */ /* 0x000fe20000000810 */
[----:B------:R-:W-:Y:S06]  /*8be0*/  LDSM.16.M88.4 R88, [R3+0xa080] ;  /* 0x00a080000358783b */ /* 0x000fec0000000200 */
[----:B------:R-:W-:Y:S01]  /*8bf0*/  HMMA.16816.F32.BF16 R136, R36, R94, R136 ;  /* 0x0000005e2488723c */ /* 0x000fe20000041888 */
[----:B------:R-:W-:-:S07]  /*8c00*/  FFMA R40, R40, c[0x0][0x188], -R13 ;  /* 0x0000620028287a23 */ /* 0x000fce000000080d */
[C---:B------:R-:W-:Y:S01]  /*8c10*/  HMMA.16816.F32.BF16 R144, R36.reuse, R102, R144 ;  /* 0x000000662490723c */ /* 0x040fe20000041890 */
[----:B------:R-:W-:Y:S01]  /*8c20*/  FADD R44, R45, R44 ;  /* 0x0000002c2d2c7221 */ /* 0x000fe20000000000 */
[----:B------:R-:W-:Y:S06]  /*8c30*/  LDSM.16.M88.4 R100, [R3+0xb880] ;  /* 0x00b880000364783b */ /* 0x000fec0000000200 */
[C---:B------:R-:W-:Y:S01]  /*8c40*/  HMMA.16816.F32.BF16 R148, R36.reuse, R106, R148 ;  /* 0x0000006a2494723c */ /* 0x040fe20000041894 */
[----:B------:R-:W-:Y:S01]  /*8c50*/  FADD R47, R47, R183 ;  /* 0x000000b72f2f7221 */ /* 0x000fe20000000000 */
[----:B------:R-:W-:Y:S06]  /*8c60*/  LDSM.16.M88.4 R104, [R3+0xc080] ;  /* 0x00c080000368783b */ /* 0x000fec0000000200 */
[C---:B------:R-:W-:Y:S08]  /*8c70*/  HMMA.16816.F32.BF16 R152, R36.reuse, R110, R152 ;  /* 0x0000006e2498723c */ /* 0x040ff00000041898 */
[C---:B------:R-:W-:Y:S08]  /*8c80*/  HMMA.16816.F32.BF16 R156, R36.reuse, R118, R156 ;  /* 0x00000076249c723c */ /* 0x040ff0000004189c */
[C---:B------:R-:W-:Y:S08]  /*8c90*/  HMMA.16816.F32.BF16 R160, R36.reuse, R126, R160 ;  /* 0x0000007e24a0723c */ /* 0x040ff000000418a0 */
[C---:B------:R-:W-:Y:S08]  /*8ca0*/  HMMA.16816.F32.BF16 R164, R36.reuse, R130, R164 ;  /* 0x0000008224a4723c */ /* 0x040ff000000418a4 */
[C---:B------:R-:W-:Y:S08]  /*8cb0*/  HMMA.16816.F32.BF16 R64, R36.reuse, R170, R64 ;  /* 0x000000aa2440723c */ /* 0x040ff00000041840 */
[C---:B------:R-:W-:Y:S08]  /*8cc0*/  HMMA.16816.F32.BF16 R68, R36.reuse, R174, R68 ;  /* 0x000000ae2444723c */ /* 0x040ff00000041844 */
[----:B------:R-:W-:Y:S01]  /*8cd0*/  HMMA.16816.F32.BF16 R72, R36, R178, R72 ;  /* 0x000000b22448723c */ /* 0x000fe20000041848 */
[----:B------:R-:W-:Y:S01]  /*8ce0*/  FMUL R40, R40, 1.4426950216293334961 ;  /* 0x3fb8aa3b28287820 */ /* 0x000fe20000400000 */
[----:B------:R-:W-:Y:S01]  /*8cf0*/  LDSM.16.M88.4 R108, [R3+0xd080] ;  /* 0x00d08000036c783b */ /* 0x000fe20000000200 */
[----:B------:R-:W-:-:S02]  /*8d00*/  FFMA R41, R41, c[0x0][0x188], -R13 ;  /* 0x0000620029297a23 */ /* 0x000fc4000000080d */
[----:B------:R-:W-:Y:S01]  /*8d10*/  FADD R49, R49, R44 ;  /* 0x0000002c31317221 */ /* 0x000fe20000000000 */
[----:B------:R-:W-:Y:S01]  /*8d20*/  LDSM.16.M88.4 R116, [R3+0xe080] ;  /* 0x00e080000374783b */ /* 0x000fe20000000200 */
[----:B0-----:R-:W-:Y:S02]  /*8d30*/  F2FP.BF16.PACK_AB R36, R25, R24 ;  /* 0x000000181924723e */ /* 0x001fe400000010ff */
[----:B------:R-:W-:Y:S02]  /*8d40*/  F2FP.BF16.PACK_AB R37, R51, R27 ;  /* 0x0000001b3325723e */ /* 0x000fe400000010ff */
[----:B------:R-:W-:Y:S02]  /*8d50*/  F2FP.BF16.PACK_AB R38, R26, R50 ;  /* 0x000000321a26723e */ /* 0x000fe400000010ff */
[----:B---3--:R-:W-:Y:S01]  /*8d60*/  F2FP.BF16.PACK_AB R39, R55, R54 ;  /* 0x000000363727723e */ /* 0x008fe200000010ff */
[----:B------:R-:W-:-:S06]  /*8d70*/  FADD R47, R53, R47 ;  /* 0x0000002f352f7221 */ /* 0x000fcc0000000000 */
[----:B-1----:R-:W-:Y:S01]  /*8d80*/  HMMA.16816.F32.BF16 R84, R36, R28, R84 ;  /* 0x0000001c2454723c */ /* 0x002fe20000041854 */
[----:B------:R-:W0:Y:S06]  /*8d90*/  MUFU.EX2 R8, R40 ;  /* 0x0000002800087308 */ /* 0x000e2c0000000800 */
[----:B------:R-:W-:Y:S02]  /*8da0*/  FMUL R28, R42, 1.4426950216293334961 ;  /* 0x3fb8aa3b2a1c7820 */ /* 0x000fe40000400000 */
[----:B------:R-:W-:Y:S02]  /*8db0*/  FFMA R29, R43, c[0x0][0x188], -R16 ;  /* 0x000062002b1d7a23 */ /* 0x000fe40000000810 */
[----:B------:R-:W-:-:S02]  /*8dc0*/  FMUL R41, R41, 1.4426950216293334961 ;  /* 0x3fb8aa3b29297820 */ /* 0x000fc40000400000 */
[----:B------:R-:W-:Y:S01]  /*8dd0*/  FMUL R29, R29, 1.4426950216293334961 ;  /* 0x3fb8aa3b1d1d7820 */ /* 0x000fe20000400000 */
[----:B------:R-:W1:Y:S01]  /*8de0*/  MUFU.EX2 R28, R28 ;  /* 0x0000001c001c7308 */ /* 0x000e620000000800 */
[----:B------:R-:W-:Y:S02]  /*8df0*/  FFMA R32, R32, c[0x0][0x188], -R13 ;  /* 0x0000620020207a23 */ /* 0x000fe4000000080d */
[----:B------:R-:W-:Y:S02]  /*8e00*/  FADD R49, R24, R49 ;  /* 0x0000003118317221 */ /* 0x000fe40000000000 */
[----:B------:R-:W-:Y:S02]  /*8e10*/  FFMA R34, R34, c[0x0][0x188], -R16 ;  /* 0x0000620022227a23 */ /* 0x000fe40000000810 */
[----:B------:R-:W-:Y:S01]  /*8e20*/  FADD R27, R27, R47 ;  /* 0x0000002f1b1b7221 */ /* 0x000fe20000000000 */
[----:B------:R3:W0:Y:S01]  /*8e30*/  MUFU.EX2 R9, R41 ;  /* 0x0000002900097308 */ /* 0x0006220000000800 */
[----:B------:R-:W-:-:S02]  /*8e40*/  FMUL R32, R32, 1.4426950216293334961 ;  /* 0x3fb8aa3b20207820 */ /* 0x000fc40000400000 */
[----:B------:R-:W-:Y:S02]  /*8e50*/  FFMA R33, R33, c[0x0][0x188], -R13 ;  /* 0x0000620021217a23 */ /* 0x000fe4000000080d */
[----:B------:R-:W-:Y:S01]  /*8e60*/  FFMA R35, R35, c[0x0][0x188], -R16 ;  /* 0x0000620023237a23 */ /* 0x000fe20000000810 */
[C---:B--2---:R-:W-:Y:S01]  /*8e70*/  HMMA.16816.F32.BF16 R152, R36.reuse, R4, R152 ;  /* 0x000000042498723c */ /* 0x044fe20000041898 */
[----:B------:R-:W-:Y:S01]  /*8e80*/  FMUL R34, R34, 1.4426950216293334961 ;  /* 0x3fb8aa3b22227820 */ /* 0x000fe20000400000 */
[----:B------:R-:W2:Y:S01]  /*8e90*/  MUFU.EX2 R29, R29 ;  /* 0x0000001d001d7308 */ /* 0x000ea20000000800 */
[----:B------:R-:W-:Y:S01]  /*8ea0*/  FADD R49, R25, R49 ;  /* 0x0000003119317221 */ /* 0x000fe20000000000 */
[----:B---3--:R-:W-:Y:S01]  /*8eb0*/  LDSM.16.M88.4 R40, [R3+0xf080] ;  /* 0x00f080000328783b */ /* 0x008fe20000000200 */
[----:B------:R-:W-:Y:S02]  /*8ec0*/  FADD R51, R51, R27 ;  /* 0x0000001b33337221 */ /* 0x000fe40000000000 */
[----:B------:R-:W-:Y:S01]  /*8ed0*/  FMUL R33, R33, 1.4426950216293334961 ;  /* 0x3fb8aa3b21217820 */ /* 0x000fe20000400000 */
[----:B----4-:R-:W-:Y:S01]  /*8ee0*/  HMMA.16816.F32.BF16 R92, R36, R56, R80 ;  /* 0x00000038245c723c */ /* 0x010fe20000041850 */
[----:B------:R-:W-:Y:S01]  /*8ef0*/  FADD R49, R50, R49 ;  /* 0x0000003132317221 */ /* 0x000fe20000000000 */
[----:B------:R-:W3:Y:S01]  /*8f00*/  MUFU.EX2 R10, R32 ;  /* 0x00000020000a7308 */ /* 0x000ee20000000800 */
[----:B------:R-:W-:Y:S01]  /*8f10*/  FADD R51, R54, R51 ;  /* 0x0000003336337221 */ /* 0x000fe20000000000 */
[----:B------:R-:W4:Y:S01]  /*8f20*/  LDSM.16.M88.4 R80, [R3+0xa880] ;  /* 0x00a880000350783b */ /* 0x000f220000000200 */
[----:B------:R-:W-:-:S03]  /*8f30*/  FMUL R35, R35, 1.4426950216293334961 ;  /* 0x3fb8aa3b23237820 */ /* 0x000fc60000400000 */
[----:B-----5:R-:W-:Y:S01]  /*8f40*/  HMMA.16816.F32.BF16 R168, R36, R96, R140 ;  /* 0x0000006024a8723c */ /* 0x020fe2000004188c */
[----:B------:R-:W-:Y:S01]  /*8f50*/  LDSM.16.M88.4 R44, [R3+0xf880] ;  /* 0x00f88000032c783b */ /* 0x000fe20000000200 */
[----:B------:R-:W5:Y:S01]  /*8f60*/  MUFU.EX2 R27, R34 ;  /* 0x00000022001b7308 */ /* 0x000f620000000800 */
[----:B------:R-:W-:Y:S02]  /*8f70*/  FADD R49, R26, R49 ;  /* 0x000000311a317221 */ /* 0x000fe40000000000 */
[----:B------:R-:W-:Y:S01]  /*8f80*/  FADD R55, R55, R51 ;  /* 0x0000003337377221 */ /* 0x000fe20000000000 */
[----:B------:R-:W-:Y:S04]  /*8f90*/  LDSM.16.M88.4 R140, [R3+0xe880] ;  /* 0x00e88000038c783b */ /* 0x000fe80000000200 */
[----:B------:R-:W5:Y:S01]  /*8fa0*/  MUFU.EX2 R14, R33 ;  /* 0x00000021000e7308 */ /* 0x000f620000000800 */
[----:B0-----:R-:W-:-:S02]  /*8fb0*/  FADD R4, R8, R49 ;  /* 0x0000003108047221 */ /* 0x001fc40000000000 */
[----:B-1----:R-:W-:-:S05]  /*8fc0*/  FADD R5, R28, R55 ;  /* 0x000000371c057221 */ /* 0x002fca0000000000 */
[----:B------:R-:W0:Y:S01]  /*8fd0*/  MUFU.EX2 R48, R35 ;  /* 0x0000002300307308 */ /* 0x000e220000000800 */
[----:B------:R-:W-:Y:S02]  /*8fe0*/  FADD R4, R9, R4 ;  /* 0x0000000409047221 */ /* 0x000fe40000000000 */
[----:B--2---:R-:W-:Y:S02]  /*8ff0*/  FADD R5, R29, R5 ;  /* 0x000000051d057221 */ /* 0x004fe40000000000 */
[----:B---3--:R-:W-:Y:S02]  /*9000*/  FADD R4, R10, R4 ;  /* 0x000000040a047221 */ /* 0x008fe40000000000 */
[----:B-----5:R-:W-:Y:S02]  /*9010*/  FADD R5, R27, R5 ;  /* 0x000000051b057221 */ /* 0x020fe40000000000 */
[----:B------:R-:W-:Y:S01]  /*9020*/  FADD R4, R14, R4 ;  /* 0x000000040e047221 */ /* 0x000fe20000000000 */
[----:B------:R-:W-:Y:S01]  /*9030*/  HMMA.16816.F32.BF16 R160, R36, R20, R160 ;  /* 0x0000001424a0723c */ /* 0x000fe200000418a0 */
[----:B0-----:R-:W-:-:S03]  /*9040*/  FADD R5, R48, R5 ;  /* 0x0000000530057221 */ /* 0x001fc60000000000 */
[----:B------:R-:W0:Y:S04]  /*9050*/  SHFL.BFLY PT, R20, R4, 0x2, 0x1f ;  /* 0x0c401f0004147f89 */ /* 0x000e2800000e0000 */
[----:B------:R-:W1:Y:S01]  /*9060*/  SHFL.BFLY PT, R21, R5, 0x2, 0x1f ;  /* 0x0c401f0005157f89 */ /* 0x000e6200000e0000 */
[----:B------:R-:W-:Y:S01]  /*9070*/  HMMA.16816.F32.BF16 R120, R36, R76, R120 ;  /* 0x0000004c2478723c */ /* 0x000fe20000041878 */
[----:B------:R-:W-:-:S07]  /*9080*/  F2FP.BF16.PACK_AB R24, R9, R8 ;  /* 0x000000080918723e */ /* 0x000fce00000010ff */
[C---:B----4-:R-:W-:Y:S08]  /*9090*/  HMMA.16816.F32.BF16 R136, R36.reuse, R80, R136 ;  /* 0x000000502488723c */ /* 0x050ff00000041888 */
[----:B------:R-:W-:Y:S01]  /*90a0*/  HMMA.16816.F32.BF16 R144, R36, R100, R144 ;  /* 0x000000642490723c */ /* 0x000fe20000041890 */
[----:B0-----:R-:W-:Y:S02]  /*90b0*/  FADD R4, R4, R20 ;  /* 0x0000001404047221 */ /* 0x001fe40000000000 */
[----:B-1----:R-:W-:-:S05]  /*90c0*/  FADD R5, R5, R21 ;  /* 0x0000001505057221 */ /* 0x002fca0000000000 */
[C---:B------:R-:W-:Y:S01]  /*90d0*/  HMMA.16816.F32.BF16 R112, R36.reuse, R60, R112 ;  /* 0x0000003c2470723c */ /* 0x040fe20000041870 */
[----:B------:R-:W0:Y:S04]  /*90e0*/  SHFL.BFLY PT, R8, R4, 0x1, 0x1f ;  /* 0x0c201f0004087f89 */ /* 0x000e2800000e0000 */
[----:B------:R-:W1:Y:S03]  /*90f0*/  SHFL.BFLY PT, R9, R5, 0x1, 0x1f ;  /* 0x0c201f0005097f89 */ /* 0x000e6600000e0000 */
[C---:B------:R-:W-:Y:S08]  /*9100*/  HMMA.16816.F32.BF16 R132, R36.reuse, R88, R132 ;  /* 0x000000582484723c */ /* 0x040ff00000041884 */
[C---:B------:R-:W-:Y:S08]  /*9110*/  HMMA.16816.F32.BF16 R148, R36.reuse, R104, R148 ;  /* 0x000000682494723c */ /* 0x040ff00000041894 */
[C---:B------:R-:W-:Y:S08]  /*9120*/  HMMA.16816.F32.BF16 R156, R36.reuse, R108, R156 ;  /* 0x0000006c249c723c */ /* 0x040ff0000004189c */
[C---:B------:R-:W-:Y:S08]  /*9130*/  HMMA.16816.F32.BF16 R164, R36.reuse, R116, R164 ;  /* 0x0000007424a4723c */ /* 0x040ff000000418a4 */
[C---:B------:R-:W-:Y:S08]  /*9140*/  HMMA.16816.F32.BF16 R32, R36.reuse, R140, R64 ;  /* 0x0000008c2420723c */ /* 0x040ff00000041840 */
[C---:B------:R-:W-:Y:S08]  /*9150*/  HMMA.16816.F32.BF16 R68, R36.reuse, R40, R68 ;  /* 0x000000282444723c */ /* 0x040ff00000041844 */
[----:B------:R-:W-:Y:S01]  /*9160*/  HMMA.16816.F32.BF16 R36, R36, R44, R72 ;  /* 0x0000002c2424723c */ /* 0x000fe20000041848 */
[----:B------:R-:W-:-:S02]  /*9170*/  IADD3 R11, R11, 0x80, RZ ;  /* 0x000000800b0b7810 */ /* 0x000fc40007ffe0ff */
[----:B------:R-:W-:Y:S02]  /*9180*/  F2FP.BF16.PACK_AB R25, R29, R28 ;  /* 0x0000001c1d19723e */ /* 0x000fe400000010ff */
[----:B------:R-:W-:Y:S02]  /*9190*/  F2FP.BF16.PACK_AB R26, R14, R10 ;  /* 0x0000000a0e1a723e */ /* 0x000fe400000010ff */
[----:B------:R-:W-:Y:S02]  /*91a0*/  F2FP.BF16.PACK_AB R27, R48, R27 ;  /* 0x0000001b301b723e */ /* 0x000fe400000010ff */
[----:B------:R-:W-:Y:S01]  /*91b0*/  ISETP.GE.AND P0, PT, R11, c[0x0][0x1d0], PT ;  /* 0x000074000b007a0c */ /* 0x000fe20003f06270 */
[----:B0-----:R-:W-:-:S04]  /*91c0*/  FADD R8, R4, R8 ;  /* 0x0000000804087221 */ /* 0x001fc80000000000 */
[----:B------:R-:W-:Y:S01]  /*91d0*/  HMMA.16816.F32.BF16 R124, R24, R78, R120 ;  /* 0x0000004e187c723c */ /* 0x000fe20000041878 */
[----:B-1----:R-:W-:-:S07]  /*91e0*/  FADD R9, R5, R9 ;  /* 0x0000000905097221 */ /* 0x002fce0000000000 */
[----:B------:R-:W-:Y:S01]  /*91f0*/  HMMA.16816.F32.BF16 R120, R24, R82, R136 ;  /* 0x000000521878723c */ /* 0x000fe20000041888 */
[----:B------:R-:W-:-:S07]  /*9200*/  FFMA R201, R19, R201, R8 ;  /* 0x000000c913c97223 */ /* 0x000fce0000000008 */
[----:B------:R-:W-:Y:S01]  /*9210*/  HMMA.16816.F32.BF16 R80, R24, R102, R144 ;  /* 0x000000661850723c */ /* 0x000fe20000041890 */
[----:B------:R-:W-:Y:S01]  /*9220*/  FFMA R200, R18, R200, R9 ;  /* 0x000000c812c87223 */ /* 0x000fe20000000009 */
[----:B------:R-:W-:-:S06]  /*9230*/  MOV R8, R16 ;  /* 0x0000001000087202 */ /* 0x000fcc0000000f00 */
[----:B------:R-:W-:Y:S01]  /*9240*/  HMMA.16816.F32.BF16 R100, R24, R6, R152 ;  /* 0x000000061864723c */ /* 0x000fe20000041898 */
[----:B------:R-:W-:-:S06]  /*9250*/  IMAD.MOV.U32 R9, RZ, RZ, R13 ;  /* 0x000000ffff097224 */ /* 0x000fcc00078e000d */
[----:B------:R-:W-:Y:S01]  /*9260*/  MOV R6, 0x80 ;  /* 0x0000008000067802 */ /* 0x000fe20000000f00 */
[C---:B------:R-:W-:Y:S08]  /*9270*/  HMMA.16816.F32.BF16 R64, R24.reuse, R58, R92 ;  /* 0x0000003a1840723c */ /* 0x040ff0000004185c */
[----:B------:R-:W-:Y:S01]  /*9280*/  HMMA.16816.F32.BF16 R48, R24, R62, R112 ;  /* 0x0000003e1830723c */ /* 0x000fe20000041870 */
[----:B------:R-:W-:-:S02]  /*9290*/  IMAD R2, R6, c[0x0][0x1b4], R2 ;  /* 0x00006d0006027a24 */ /* 0x000fc400078e0202 */
[----:B------:R-:W-:-:S05]  /*92a0*/  IMAD R15, R6, c[0x0][0x1a4], R15 ;  /* 0x00006900060f7a24 */ /* 0x000fca00078e020f */
        /* <DEDUP_REMOVED lines=10> */
[----:B------:R-:W-:Y:S01]  /*9350*/  @P0 CALL.REL.NOINC `(.L_x_1) ;  /* 0x0000001000000944 */ /* 0x000fe20003c00000 */
[----:B------:R-:W-:Y:S06]  /*9360*/  BRA `(.L_x_2) ;  /* 0xffffa81000007947 */ /* 0x000fec000383ffff */
.L_x_1:
[----:B------:R-:W-:-:S08]  /*9370*/  NOP ;  /* 0x0000000000007918 */ /* 0x000fd00000000000 */
[----:B------:R-:W-:Y:S01]  /*9380*/  IMAD.MOV.U32 R2, RZ, RZ, R13 ;  /* 0x000000ffff027224 */ /* 0x000fe200078e000d */
[----:B------:R-:W-:-:S07]  /*9390*/  MOV R3, R16 ;  /* 0x0000001000037202 */ /* 0x000fce0000000f00 */
.L_x_0:
[----:B------:R-:W0:Y:S01]  /*93a0*/  S2R R193, SR_TID.X ;  /* 0x0000000000c17919 */ /* 0x000e220000002100 */
[C---:B------:R-:W-:Y:S01]  /*93b0*/  FMUL R0, R201.reuse, 8388608 ;  /* 0x4b000000c9007820 */ /* 0x040fe20000400000 */
[----:B------:R-:W-:Y:S01]  /*93c0*/  FSETP.GEU.AND P2, PT, R201, 1.175494350822287508e-38, PT ;  /* 0x00800000c900780b */ /* 0x000fe20003f4e000 */
[C---:B------:R-:W-:Y:S01]  /*93d0*/  FMUL R5, R200.reuse, 8388608 ;  /* 0x4b000000c8057820 */ /* 0x040fe20000400000 */
[----:B------:R-:W1:Y:S01]  /*93e0*/  S2R R188, SR_CTAID.X ;  /* 0x0000000000bc7919 */ /* 0x000e620000002500 */
[----:B------:R-:W-:Y:S01]  /*93f0*/  FSETP.GEU.AND P3, PT, R200, 1.175494350822287508e-38, PT ;  /* 0x00800000c800780b */ /* 0x000fe20003f6e000 */
[----:B------:R-:W-:Y:S01]  /*9400*/  IMAD.MOV.U32 R27, RZ, RZ, R126 ;  /* 0x000000ffff1b7224 */ /* 0x000fe200078e007e */
[----:B------:R-:W-:Y:S01]  /*9410*/  FSEL R85, R0, R201, !P2 ;  /* 0x000000c900557208 */ /* 0x000fe20005000000 */
[----:B------:R-:W2:Y:S01]  /*9420*/  S2R R192, SR_CTAID.Y ;  /* 0x0000000000c07919 */ /* 0x000ea20000002600 */
[----:B------:R-:W-:Y:S01]  /*9430*/  FSEL R52, R5, R200, !P3 ;  /* 0x000000c805347208 */ /* 0x000fe20005800000 */
[----:B------:R-:W-:Y:S01]  /*9440*/  IMAD.MOV.U32 R53, RZ, RZ, R48 ;  /* 0x000000ffff357224 */ /* 0x000fe200078e0030 */
[----:B------:R-:W-:Y:S01]  /*9450*/  MOV R169, R20 ;  /* 0x0000001400a97202 */ /* 0x000fe20000000f00 */
[----:B------:R-:W3:Y:S01]  /*9460*/  S2R R16, SR_TID.X ;  /* 0x0000000000107919 */ /* 0x000ee20000002100 */
[----:B------:R-:W-:Y:S01]  /*9470*/  FSETP.GT.AND P1, PT, |R200|, 8.50705917302346158658e+37, PT ;  /* 0x7e800000c800780b */ /* 0x000fe20003f24200 */
[----:B------:R-:W-:Y:S01]  /*9480*/  IMAD.MOV.U32 R17, RZ, RZ, R21 ;  /* 0x000000ffff117224 */ /* 0x000fe200078e0015 */
[----:B------:R-:W-:Y:S01]  /*9490*/  MOV R55, R49 ;  /* 0x0000003100377202 */ /* 0x000fe20000000f00 */
[----:B------:R-:W-:Y:S01]  /*94a0*/  IMAD.MOV.U32 R118, RZ, RZ, c[0x0][0x1c8] ;  /* 0x00007200ff767624 */ /* 0x000fe200078e00ff */
[----:B------:R-:W-:Y:S01]  /*94b0*/  BAR.SYNC.DEFER_BLOCKING 0x0 ;  /* 0x0000000000007b1d */ /* 0x000fe20000010000 */
[C---:B0-----:R-:W-:Y:S01]  /*94c0*/  IMAD.SHL.U32 R14, R193.reuse, 0x4, RZ ;  /* 0x00000004c10e7824 */ /* 0x041fe200078e00ff */
[C---:B------:R-:W-:Y:S01]  /*94d0*/  SHF.L.U32 R9, R193.reuse, 0x3, RZ ;  /* 0x00000003c1097819 */ /* 0x040fe200000006ff */
[----:B------:R-:W-:Y:S01]  /*94e0*/  IMAD.SHL.U32 R12, R193, 0x20, RZ ;  /* 0x00000020c10c7824 */ /* 0x000fe200078e00ff */
[----:B------:R-:W-:-:S05]  /*94f0*/  SHF.R.U32.HI R4, RZ, 0x1, R193 ;  /* 0x00000001ff047819 */ /* 0x000fca00000116c1 */
[----:B------:R-:W-:Y:S01]  /*9500*/  @P1 FMUL R23, R23, 0.25 ;  /* 0x3e80000017171820 */ /* 0x000fe20000400000 */
[----:B------:R-:W-:Y:S01]  /*9510*/  LOP3.LUT R190, R193, 0x7f, RZ, 0xc0, !PT ;  /* 0x0000007fc1be7812 */ /* 0x000fe200078ec0ff */
[----:B------:R-:W-:Y:S01]  /*9520*/  @P1 FMUL R22, R22, 0.25 ;  /* 0x3e80000016161820 */ /* 0x000fe20000400000 */
[----:B------:R-:W-:Y:S01]  /*9530*/  LOP3.LUT R8, R4, 0x4, RZ, 0xc0, !PT ;  /* 0x0000000404087812 */ /* 0x000fe200078ec0ff */
[----:B------:R-:W-:Y:S01]  /*9540*/  @P1 FMUL R51, R51, 0.25 ;  /* 0x3e80000033331820 */ /* 0x000fe20000400000 */
[----:B------:R-:W-:Y:S01]  /*9550*/  LOP3.LUT R6, R9, 0x38, RZ, 0xc0, !PT ;  /* 0x0000003809067812 */ /* 0x000fe200078ec0ff */
[----:B------:R-:W-:Y:S01]  /*9560*/  @P1 FMUL R71, R71, 0.25 ;  /* 0x3e80000047471820 */ /* 0x000fe20000400000 */
[----:B------:R-:W-:Y:S01]  /*9570*/  LOP3.LUT R7, R14, 0x1c0, RZ, 0xc0, !PT ;  /* 0x000001c00e077812 */ /* 0x000fe200078ec0ff */
[----:B------:R-:W-:Y:S01]  /*9580*/  @P1 FMUL R70, R70, 0.25 ;  /* 0x3e80000046461820 */ /* 0x000fe20000400000 */
[----:B------:R-:W-:Y:S01]  /*9590*/  IADD3 R4, R85, -0x3f3504f3, RZ ;  /* 0xc0cafb0d55047810 */ /* 0x000fe20007ffe0ff */
[----:B------:R-:W-:Y:S01]  /*95a0*/  @P1 FMUL R75, R75, 0.25 ;  /* 0x3e8000004b4b1820 */ /* 0x000fe20000400000 */
[----:B-1----:R-:W-:Y:S01]  /*95b0*/  LEA R188, R188, R190, 0x7 ;  /* 0x000000bebcbc7211 */ /* 0x002fe200078e38ff */
[----:B------:R-:W-:Y:S01]  /*95c0*/  @P1 FMUL R74, R74, 0.25 ;  /* 0x3e8000004a4a1820 */ /* 0x000fe20000400000 */
[----:B------:R-:W-:Y:S01]  /*95d0*/  IADD3 R0, R8, R6, R7 ;  /* 0x0000000608007210 */ /* 0x000fe20007ffe007 */
[----:B--2---:R-:W-:Y:S01]  /*95e0*/  IMAD R6, R192, c[0x0][0x1c0], RZ ;  /* 0x00007000c0067a24 */ /* 0x004fe200078e02ff */
[----:B------:R-:W-:Y:S01]  /*95f0*/  LOP3.LUT R8, R4, 0xff800000, RZ, 0xc0, !PT ;  /* 0xff80000004087812 */ /* 0x000fe200078ec0ff */
[----:B------:R-:W-:Y:S01]  /*9600*/  IMAD R10, R188, c[0x0][0x1c4], RZ ;  /* 0x00007100bc0a7a24 */ /* 0x000fe200078e02ff */
[----:B------:R-:W-:Y:S01]  /*9610*/  IADD3 R4, R52, -0x3f3504f3, RZ ;  /* 0xc0cafb0d34047810 */ /* 0x000fe20007ffe0ff */
[C---:B------:R-:W-:Y:S01]  /*9620*/  IMAD.SHL.U32 R126, R6.reuse, 0x2, RZ ;  /* 0x00000002067e7824 */ /* 0x040fe200078e00ff */
[----:B------:R-:W-:Y:S01]  /*9630*/  LOP3.LUT R13, R9, 0x700, RZ, 0xc0, !PT ;  /* 0x00000700090d7812 */ /* 0x000fe200078ec0ff */
[----:B------:R-:W-:Y:S01]  /*9640*/  IMAD.HI R20, R6, 0x2, RZ ;  /* 0x0000000206147827 */ /* 0x000fe200078e02ff */
[----:B------:R-:W-:Y:S01]  /*9650*/  LOP3.LUT R9, R4, 0xff800000, RZ, 0xc0, !PT ;  /* 0xff80000004097812 */ /* 0x000fe200078ec0ff */
[----:B------:R-:W0:Y:S01]  /*9660*/  I2F R5, R8 ;  /* 0x0000000800057306 */ /* 0x000e220000201400 */
[C---:B------:R-:W-:Y:S01]  /*9670*/  SHF.L.U32 R11, R10.reuse, 0x1, RZ ;  /* 0x000000010a0b7819 */ /* 0x040fe200000006ff */
[----:B------:R-:W-:Y:S01]  /*9680*/  IMAD.SHL.U32 R4, R193, 0x800, RZ ;  /* 0x00000800c1047824 */ /* 0x000fe200078e00ff */
[----:B------:R-:W-:Y:S01]  /*9690*/  FSEL R6, RZ, -23, P3 ;  /* 0xc1b80000ff067808 */ /* 0x000fe20001800000 */
[----:B------:R-:W-:Y:S01]  /*96a0*/  @P1 FMUL R79, R79, 0.25 ;  /* 0x3e8000004f4f1820 */ /* 0x000fe20000400000 */
[----:B------:R-:W-:Y:S01]  /*96b0*/  IADD3 R126, P4, P5, R11, c[0x0][0x178], R126 ;  /* 0x00005e000b7e7a10 */ /* 0x000fe20007d9e07e */
[----:B------:R-:W-:Y:S01]  /*96c0*/  IMAD.HI R11, R10, 0x2, RZ ;  /* 0x000000020a0b7827 */ /* 0x000fe200078e02ff */
[----:B------:R-:W-:-:S02]  /*96d0*/  LOP3.LUT R164, R4, 0x3000, RZ, 0xc0, !PT ;  /* 0x0000300004a47812 */ /* 0x000fc400078ec0ff */
[----:B------:R-:W-:Y:S01]  /*96e0*/  FSEL R4, RZ, -23, P2 ;  /* 0xc1b80000ff047808 */ /* 0x000fe20001000000 */
[----:B------:R-:W-:Y:S01]  /*96f0*/  @P1 FMUL R78, R78, 0.25 ;  /* 0x3e8000004e4e1820 */ /* 0x000fe20000400000 */
[----:B------:R-:W-:Y:S01]  /*9700*/  FSETP.GT.AND P2, PT, |R201|, 8.50705917302346158658e+37, PT ;  /* 0x7e800000c900780b */ /* 0x000fe20003f44200 */
[----:B------:R-:W-:Y:S01]  /*9710*/  @P1 FMUL R95, R95, 0.25 ;  /* 0x3e8000005f5f1820 */ /* 0x000fe20000400000 */
[----:B------:R-:W-:Y:S01]  /*9720*/  IADD3.X R20, R11, c[0x0][0x17c], R20, P4, P5 ;  /* 0x00005f000b147a10 */ /* 0x000fe200027ea414 */
[----:B------:R-:W-:Y:S01]  /*9730*/  @P1 FMUL R94, R94, 0.25 ;  /* 0x3e8000005e5e1820 */ /* 0x000fe20000400000 */
[----:B------:R-:W-:Y:S01]  /*9740*/  FSETP.GEU.AND P4, PT, |R201|, 1.175494350822287508e-38, PT ;  /* 0x00800000c900780b */ /* 0x000fe20003f8e200 */
[----:B0-----:R-:W-:Y:S01]  /*9750*/  FFMA.FTZ R183, R5, 1.1920928955078125e-07, R4 ;  /* 0x3400000005b77823 */ /* 0x001fe20000010004 */
[C---:B------:R-:W-:Y:S01]  /*9760*/  FSETP.GEU.AND P3, PT, |R200|.reuse, 1.175494350822287508e-38, PT ;  /* 0x00800000c800780b */ /* 0x040fe20003f6e200 */
[----:B------:R-:W-:Y:S01]  /*9770*/  @P1 FMUL R200, R200, 0.25 ;  /* 0x3e800000c8c81820 */ /* 0x000fe20000400000 */
[----:B------:R-:W-:Y:S01]  /*9780*/  SHF.L.U32 R7, R193, 0x9, RZ ;  /* 0x00000009c1077819 */ /* 0x000fe200000006ff */
[----:B------:R-:W-:Y:S01]  /*9790*/  @P1 FMUL R99, R99, 0.25 ;  /* 0x3e80000063631820 */ /* 0x000fe20000400000 */
[----:B---3--:R-:W-:Y:S01]  /*97a0*/  SHF.R.U32.HI R16, RZ, 0x7, R16 ;  /* 0x00000007ff107819 */ /* 0x008fe20000011610 */
[----:B------:R-:W-:Y:S01]  /*97b0*/  @P1 FMUL R98, R98, 0.25 ;  /* 0x3e80000062621820 */ /* 0x000fe20000400000 */
[----:B------:R-:W-:Y:S01]  /*97c0*/  LOP3.LUT R7, R7, 0x3000, RZ, 0xc0, !PT ;  /* 0x0000300007077812 */ /* 0x000fe200078ec0ff */
[----:B------:R-:W-:Y:S01]  /*97d0*/  @P2 FMUL R201, R201, 0.25 ;  /* 0x3e800000c9c92820 */ /* 0x000fe20000400000 */
[----:B------:R-:W-:Y:S01]  /*97e0*/  SGXT.U32 R16, R16, 0x1 ;  /* 0x000000011010781a */ /* 0x000fe20000000000 */
[----:B------:R-:W-:Y:S01]  /*97f0*/  @P2 FMUL R128, R128, 0.25 ;  /* 0x3e80000080802820 */ /* 0x000fe20000400000 */
[----:B------:R-:W-:Y:S01]  /*9800*/  LOP3.LUT R12, R7, 0x60, R12, 0xf8, !PT ;  /* 0x00000060070c7812 */ /* 0x000fe200078ef80c */
[----:B------:R-:W-:Y:S01]  /*9810*/  @!P4 FMUL R201, R201, 16777216 ;  /* 0x4b800000c9c9c820 */ /* 0x000fe20000400000 */
[----:B------:R-:W0:Y:S01]  /*9820*/  I2F R7, R9 ;  /* 0x0000000900077306 */ /* 0x000e220000201400 */
[----:B------:R-:W-:Y:S01]  /*9830*/  @!P3 FMUL R200, R200, 16777216 ;  /* 0x4b800000c8c8b820 */ /* 0x000fe20000400000 */
[----:B------:R-:W-:Y:S01]  /*9840*/  LOP3.LUT R13, R13, 0x70, R14, 0xf8, !PT ;  /* 0x000000700d0d7812 */ /* 0x000fe200078ef80e */
[----:B------:R-:W-:Y:S01]  /*9850*/  @P2 FMUL R64, R64, 0.25 ;  /* 0x3e80000040402820 */ /* 0x000fe20000400000 */
[----:B------:R-:W-:Y:S01]  /*9860*/  SHF.L.U32 R15, R193, 0x4, RZ ;  /* 0x00000004c10f7819 */ /* 0x000fe200000006ff */
[----:B------:R-:W-:Y:S01]  /*9870*/  @P1 FMUL R103, R103, 0.25 ;  /* 0x3e80000067671820 */ /* 0x000fe20000400000 */
[----:B------:R-:W-:Y:S01]  /*9880*/  LOP3.LUT R165, R12, R13, RZ, 0x3c, !PT ;  /* 0x0000000d0ca57212 */ /* 0x000fe200078e3cff */
[----:B------:R-:W-:Y:S01]  /*9890*/  @P1 FMUL R102, R102, 0.25 ;  /* 0x3e80000066661820 */ /* 0x000fe20000400000 */
[----:B------:R-:W1:Y:S01]  /*98a0*/  MUFU.RCP R10, R201 ;  /* 0x000000c9000a7308 */ /* 0x000e620000001000 */
[----:B------:R-:W-:Y:S01]  /*98b0*/  @P1 FMUL R107, R107, 0.25 ;  /* 0x3e8000006b6b1820 */ /* 0x000fe20000400000 */
[----:B------:R-:W-:Y:S01]  /*98c0*/  LOP3.LUT R164, R164, 0xff0, R15, 0xf8, !PT ;  /* 0x00000ff0a4a47812 */ /* 0x000fe200078ef80f */
[----:B------:R-:W-:Y:S01]  /*98d0*/  @P1 FMUL R106, R106, 0.25 ;  /* 0x3e8000006a6a1820 */ /* 0x000fe20000400000 */
[----:B------:R-:W-:Y:S01]  /*98e0*/  SHF.L.U32 R190, R193, 0x1, RZ ;  /* 0x00000001c1be7819 */ /* 0x000fe200000006ff */
[----:B------:R-:W-:Y:S01]  /*98f0*/  @P1 FMUL R83, R83, 0.25 ;  /* 0x3e80000053531820 */ /* 0x000fe20000400000 */
[----:B------:R-:W-:Y:S01]  /*9900*/  LOP3.LUT R187, R164, 0x20, RZ, 0x3c, !PT ;  /* 0x00000020a4bb7812 */ /* 0x000fe200078e3cff */
[----:B------:R-:W-:Y:S01]  /*9910*/  @P1 FMUL R82, R82, 0.25 ;  /* 0x3e80000052521820 */ /* 0x000fe20000400000 */
[----:B------:R-:W2:Y:S01]  /*9920*/  MUFU.RCP R4, R200 ;  /* 0x000000c800047308 */ /* 0x000ea20000001000 */
[----:B------:R-:W-:Y:S01]  /*9930*/  @P1 FMUL R63, R63, 0.25 ;  /* 0x3e8000003f3f1820 */ /* 0x000fe20000400000 */
[----:B------:R-:W-:Y:S01]  /*9940*/  LOP3.LUT R186, R164, 0x40, RZ, 0x3c, !PT ;  /* 0x00000040a4ba7812 */ /* 0x000fe200078e3cff */
[----:B------:R-:W-:Y:S01]  /*9950*/  @P1 FMUL R62, R62, 0.25 ;  /* 0x3e8000003e3e1820 */ /* 0x000fe20000400000 */
[----:B------:R-:W-:Y:S01]  /*9960*/  LOP3.LUT R185, R164, 0x60, RZ, 0x3c, !PT ;  /* 0x00000060a4b97812 */ /* 0x000fe200078e3cff */
[----:B------:R-:W-:Y:S01]  /*9970*/  @P1 FMUL R123, R123, 0.25 ;  /* 0x3e8000007b7b1820 */ /* 0x000fe20000400000 */
[----:B------:R-:W-:Y:S01]  /*9980*/  LOP3.LUT P0, RZ, R193, 0x80, RZ, 0xc0, !PT ;  /* 0x00000080c1ff7812 */ /* 0x000fe2000780c0ff */
[----:B------:R-:W-:-:S02]  /*9990*/  @P1 FMUL R122, R122, 0.25 ;  /* 0x3e8000007a7a1820 */ /* 0x000fc40000400000 */
[----:B------:R-:W-:Y:S02]  /*99a0*/  @P1 FMUL R135, R135, 0.25 ;  /* 0x3e80000087871820 */ /* 0x000fe40000400000 */
[----:B------:R-:W-:Y:S02]  /*99b0*/  @P1 FMUL R134, R134, 0.25 ;  /* 0x3e80000086861820 */ /* 0x000fe40000400000 */
[----:B------:R-:W-:Y:S02]  /*99c0*/  @P1 FMUL R127, R127, 0.25 ;  /* 0x3e8000007f7f1820 */ /* 0x000fe40000400000 */
[----:B------:R-:W-:Y:S02]  /*99d0*/  @P1 FMUL R27, R27, 0.25 ;  /* 0x3e8000001b1b1820 */ /* 0x000fe40000400000 */
[----:B------:R-:W-:Y:S02]  /*99e0*/  @P1 FMUL R50, R50, 0.25 ;  /* 0x3e80000032321820 */ /* 0x000fe40000400000 */
[----:B------:R-:W-:-:S02]  /*99f0*/  @P1 FMUL R131, R131, 0.25 ;  /* 0x3e80000083831820 */ /* 0x000fc40000400000 */
[----:B------:R-:W-:Y:S02]  /*9a00*/  @P1 FMUL R130, R130, 0.25 ;  /* 0x3e80000082821820 */ /* 0x000fe40000400000 */
[----:B------:R-:W-:Y:S02]  /*9a10*/  @P1 FMUL R67, R67, 0.25 ;  /* 0x3e80000043431820 */ /* 0x000fe40000400000 */
[----:B------:R-:W-:Y:S01]  /*9a20*/  @P1 FMUL R66, R66, 0.25 ;  /* 0x3e80000042421820 */ /* 0x000fe20000400000 */
[----:B------:R-:W-:Y:S01]  /*9a30*/  FSETP.NEU.AND P1, PT, R85, RZ, PT ;  /* 0x000000ff5500720b */ /* 0x000fe20003f2d000 */
[----:B------:R-:W-:Y:S02]  /*9a40*/  @!P4 FMUL R128, R128, 16777216 ;  /* 0x4b8000008080c820 */ /* 0x000fe40000400000 */
[----:B------:R-:W-:Y:S02]  /*9a50*/  @!P4 FMUL R64, R64, 16777216 ;  /* 0x4b8000004040c820 */ /* 0x000fe40000400000 */
[----:B------:R-:W-:-:S02]  /*9a60*/  @P2 FMUL R80, R80, 0.25 ;  /* 0x3e80000050502820 */ /* 0x000fc40000400000 */
[----:B------:R-:W-:Y:S02]  /*9a70*/  @P2 FMUL R60, R60, 0.25 ;  /* 0x3e8000003c3c2820 */ /* 0x000fe40000400000 */
[----:B------:R-:W-:Y:S02]  /*9a80*/  @P2 FMUL R120, R120, 0.25 ;  /* 0x3e80000078782820 */ /* 0x000fe40000400000 */
[----:B------:R-:W-:Y:S02]  /*9a90*/  @P2 FMUL R132, R132, 0.25 ;  /* 0x3e80000084842820 */ /* 0x000fe40000400000 */
[----:B------:R-:W-:Y:S02]  /*9aa0*/  @P2 FMUL R124, R124, 0.25 ;  /* 0x3e8000007c7c2820 */ /* 0x000fe40000400000 */
[----:B------:R-:W-:Y:S02]  /*9ab0*/  @P2 FMUL R53, R53, 0.25 ;  /* 0x3e80000035352820 */ /* 0x000fe40000400000 */
[----:B0-----:R-:W-:-:S02]  /*9ac0*/  FFMA.FTZ R184, R7, 1.1920928955078125e-07, R6 ;  /* 0x3400000007b87823 */ /* 0x001fc40000010006 */
[----:B------:R-:W-:Y:S02]  /*9ad0*/  @!P3 FMUL R23, R23, 16777216 ;  /* 0x4b8000001717b820 */ /* 0x000fe40000400000 */
[----:B------:R-:W-:Y:S02]  /*9ae0*/  @!P3 FMUL R22, R22, 16777216 ;  /* 0x4b8000001616b820 */ /* 0x000fe40000400000 */
[----:B------:R-:W-:Y:S02]  /*9af0*/  @!P3 FMUL R51, R51, 16777216 ;  /* 0x4b8000003333b820 */ /* 0x000fe40000400000 */
[----:B------:R-:W-:Y:S02]  /*9b00*/  @!P3 FMUL R71, R71, 16777216 ;  /* 0x4b8000004747b820 */ /* 0x000fe40000400000 */
[----:B------:R-:W-:Y:S02]  /*9b10*/  @!P3 FMUL R70, R70, 16777216 ;  /* 0x4b8000004646b820 */ /* 0x000fe40000400000 */
[----:B------:R-:W-:-:S02]  /*9b20*/  @!P3 FMUL R75, R75, 16777216 ;  /* 0x4b8000004b4bb820 */ /* 0x000fc40000400000 */
        /* <DEDUP_REMOVED lines=25> */
[----:B------:R-:W-:Y:S01]  /*9cc0*/  @!P3 FMUL R66, R66, 16777216 ;  /* 0x4b8000004242b820 */ /* 0x000fe20000400000 */
[----:B------:R-:W-:Y:S01]  /*9cd0*/  ISETP.GE.U32.AND P3, PT, R52, 0x7f800000, PT ;  /* 0x7f8000003400780c */ /* 0x000fe20003f66070 */
[C---:B-1----:R-:W-:Y:S02]  /*9ce0*/  FMUL R5, R10.reuse, R128 ;  /* 0x000000800a057220 */ /* 0x042fe40000400000 */
[----:B------:R-:W-:Y:S02]  /*9cf0*/  FMUL R6, R10, R64 ;  /* 0x000000400a067220 */ /* 0x000fe40000400000 */
[----:B------:R-:W-:Y:S02]  /*9d00*/  @!P4 FMUL R80, R80, 16777216 ;  /* 0x4b8000005050c820 */ /* 0x000fe40000400000 */
[----:B------:R-:W-:-:S02]  /*9d10*/  @!P4 FMUL R60, R60, 16777216 ;  /* 0x4b8000003c3cc820 */ /* 0x000fc40000400000 */
[----:B------:R-:W-:Y:S02]  /*9d20*/  @!P4 FMUL R120, R120, 16777216 ;  /* 0x4b8000007878c820 */ /* 0x000fe40000400000 */
[----:B------:R-:W-:Y:S02]  /*9d30*/  @!P4 FMUL R132, R132, 16777216 ;  /* 0x4b8000008484c820 */ /* 0x000fe40000400000 */
[----:B------:R-:W-:Y:S02]  /*9d40*/  @!P4 FMUL R124, R124, 16777216 ;  /* 0x4b8000007c7cc820 */ /* 0x000fe40000400000 */
[----:B------:R-:W-:Y:S02]  /*9d50*/  @!P4 FMUL R53, R53, 16777216 ;  /* 0x4b8000003535c820 */ /* 0x000fe40000400000 */
[C---:B--2---:R-:W-:Y:S02]  /*9d60*/  FMUL R35, R4.reuse, R23 ;  /* 0x0000001704237220 */ /* 0x044fe40000400000 */
[----:B------:R-:W-:-:S02]  /*9d70*/  FMUL R168, R4, R22 ;  /* 0x0000001604a87220 */ /* 0x000fc40000400000 */
[C---:B------:R-:W-:Y:S02]  /*9d80*/  FMUL R44, R4.reuse, R51 ;  /* 0x00000033042c7220 */ /* 0x040fe40000400000 */
[----:B------:R-:W-:Y:S02]  /*9d90*/  @P2 FMUL R17, R17, 0.25 ;  /* 0x3e80000011112820 */ /* 0x000fe40000400000 */
[C---:B------:R-:W-:Y:S02]  /*9da0*/  FMUL R166, R4.reuse, R71 ;  /* 0x0000004704a67220 */ /* 0x040fe40000400000 */
[C---:B------:R-:W-:Y:S02]  /*9db0*/  FMUL R31, R4.reuse, R70 ;  /* 0x00000046041f7220 */ /* 0x040fe40000400000 */
[C---:B------:R-:W-:Y:S01]  /*9dc0*/  FMUL R34, R4.reuse, R75 ;  /* 0x0000004b04227220 */ /* 0x040fe20000400000 */
[----:B------:R-:W-:Y:S01]  /*9dd0*/  F2FP.BF16.PACK_AB R35, R35, R166 ;  /* 0x000000a62323723e */ /* 0x000fe200000010ff */
[----:B------:R-:W-:Y:S01]  /*9de0*/  FMUL R30, R4, R74 ;  /* 0x0000004a041e7220 */ /* 0x000fe20000400000 */
[----:B------:R-:W-:Y:S01]  /*9df0*/  F2FP.BF16.PACK_AB R31, R168, R31 ;  /* 0x0000001fa81f723e */ /* 0x000fe200000010ff */
[----:B------:R-:W-:-:S02]  /*9e00*/  FMUL R23, R4, R79 ;  /* 0x0000004f04177220 */ /* 0x000fc40000400000 */
[C---:B------:R-:W-:Y:S02]  /*9e10*/  FMUL R167, R4.reuse, R78 ;  /* 0x0000004e04a77220 */ /* 0x040fe40000400000 */
[----:B------:R-:W-:Y:S01]  /*9e20*/  FMUL R33, R4, R95 ;  /* 0x0000005f04217220 */ /* 0x000fe20000400000 */
[----:B------:R-:W-:Y:S01]  /*9e30*/  F2FP.BF16.PACK_AB R34, R34, R23 ;  /* 0x000000172222723e */ /* 0x000fe200000010ff */
[----:B------:R-:W-:Y:S01]  /*9e40*/  FMUL R174, R4, R94 ;  /* 0x0000005e04ae7220 */ /* 0x000fe20000400000 */
[----:B------:R-:W-:Y:S01]  /*9e50*/  F2FP.BF16.PACK_AB R30, R30, R167 ;  /* 0x000000a71e1e723e */ /* 0x000fe200000010ff */
        /* <DEDUP_REMOVED lines=8> */
[C---:B------:R-:W-:Y:S01]  /*9ee0*/  FMUL R18, R4.reuse, R83 ;  /* 0x0000005304127220 */ /* 0x040fe20000400000 */
[----:B------:R-:W-:Y:S01]  /*9ef0*/  F2FP.BF16.PACK_AB R32, R21, R32 ;  /* 0x000000201520723e */ /* 0x000fe200000010ff */
[C---:B------:R-:W-:Y:S01]  /*9f00*/  FMUL R19, R4.reuse, R82 ;  /* 0x0000005204137220 */ /* 0x040fe20000400000 */
[----:B------:R-:W-:Y:S01]  /*9f10*/  F2FP.BF16.PACK_AB R28, R25, R28 ;  /* 0x0000001c191c723e */ /* 0x000fe200000010ff */
[C---:B------:R-:W-:Y:S02]  /*9f20*/  FMUL R37, R4.reuse, R63 ;  /* 0x0000003f04257220 */ /* 0x040fe40000400000 */
[C---:B------:R-:W-:Y:S02]  /*9f30*/  FMUL R36, R4.reuse, R62 ;  /* 0x0000003e04247220 */ /* 0x040fe40000400000 */
[----:B------:R-:W-:-:S02]  /*9f40*/  FMUL R11, R4, R123 ;  /* 0x0000007b040b7220 */ /* 0x000fc40000400000 */
[C---:B------:R-:W-:Y:S02]  /*9f50*/  FMUL R38, R4.reuse, R122 ;  /* 0x0000007a04267220 */ /* 0x040fe40000400000 */
[C---:B------:R-:W-:Y:S02]  /*9f60*/  FMUL R40, R4.reuse, R135 ;  /* 0x0000008704287220 */ /* 0x040fe40000400000 */
[C---:B------:R-:W-:Y:S02]  /*9f70*/  FMUL R39, R4.reuse, R134 ;  /* 0x0000008604277220 */ /* 0x040fe40000400000 */
[C---:B------:R-:W-:Y:S02]  /*9f80*/  FMUL R41, R4.reuse, R127 ;  /* 0x0000007f04297220 */ /* 0x040fe40000400000 */
[C---:B------:R-:W-:Y:S02]  /*9f90*/  FMUL R42, R4.reuse, R27 ;  /* 0x0000001b042a7220 */ /* 0x040fe40000400000 */
[----:B------:R-:W-:-:S02]  /*9fa0*/  FMUL R43, R4, R50 ;  /* 0x00000032042b7220 */ /* 0x000fc40000400000 */
[C---:B------:R-:W-:Y:S02]  /*9fb0*/  FMUL R45, R4.reuse, R131 ;  /* 0x00000083042d7220 */ /* 0x040fe40000400000 */
[C---:B------:R-:W-:Y:S02]  /*9fc0*/  FMUL R46, R4.reuse, R130 ;  /* 0x00000082042e7220 */ /* 0x040fe40000400000 */
[C---:B------:R-:W-:Y:S02]  /*9fd0*/  FMUL R48, R4.reuse, R67 ;  /* 0x0000004304307220 */ /* 0x040fe40000400000 */
[----:B------:R-:W-:Y:S01]  /*9fe0*/  FMUL R47, R4, R66 ;  /* 0x00000042042f7220 */ /* 0x000fe20000400000 */
[----:B------:R-:W-:Y:S01]  /*9ff0*/  F2FP.BF16.PACK_AB R4, R5, R6 ;  /* 0x000000060504723e */ /* 0x000fe200000010ff */
[----:B------:R-:W-:Y:S02]  /*a000*/  IMAD R51, R16, c[0x0][0x1c8], RZ ;  /* 0x0000720010337a24 */ /* 0x000fe400078e02ff */
        /* <DEDUP_REMOVED lines=22> */
[----:B------:R-:W-:Y:S01]  /*a170*/  @P2 FMUL R55, R55, 0.25 ;  /* 0x3e80000037372820 */ /* 0x000fe20000400000 */
[----:B------:R-:W-:Y:S01]  /*a180*/  ISETP.GE.U32.AND P2, PT, R85, 0x7f800000, PT ;  /* 0x7f8000005500780c */ /* 0x000fe20003f46070 */
[C---:B------:R-:W-:Y:S02]  /*a190*/  FMUL R7, R10.reuse, R80 ;  /* 0x000000500a077220 */ /* 0x040fe40000400000 */
[----:B------:R-:W-:-:S02]  /*a1a0*/  FMUL R6, R10, R120 ;  /* 0x000000780a067220 */ /* 0x000fc40000400000 */
[C---:B------:R-:W-:Y:S02]  /*a1b0*/  FMUL R5, R10.reuse, R124 ;  /* 0x0000007c0a057220 */ /* 0x040fe40000400000 */
[----:B------:R-:W-:Y:S01]  /*a1c0*/  FMUL R14, R10, R53 ;  /* 0x000000350a0e7220 */ /* 0x000fe20000400000 */
[----:B------:R-:W-:Y:S01]  /*a1d0*/  LEA R53, R118, R51, 0x1 ;  /* 0x0000003376357211 */ /* 0x000fe200078e08ff */
[C---:B------:R-:W-:Y:S02]  /*a1e0*/  FMUL R13, R10.reuse, R132 ;  /* 0x000000840a0d7220 */ /* 0x040fe40000400000 */
[----:B------:R-:W-:Y:S01]  /*a1f0*/  FMUL R12, R10, R60 ;  /* 0x0000003c0a0c7220 */ /* 0x000fe20000400000 */
[----:B------:R-:W-:Y:S01]  /*a200*/  F2FP.BF16.PACK_AB R5, R5, R14 ;  /* 0x0000000e0505723e */ /* 0x000fe200000010ff */
[----:B------:R-:W-:Y:S01]  /*a210*/  @!P4 FMUL R17, R17, 16777216 ;  /* 0x4b8000001111c820 */ /* 0x000fe20000400000 */
[----:B------:R-:W-:Y:S01]  /*a220*/  F2FP.BF16.PACK_AB R6, R6, R13 ;  /* 0x0000000d0606723e */ /* 0x000fe200000010ff */
[----:B------:R-:W-:Y:S01]  /*a230*/  @!P4 FMUL R169, R169, 16777216 ;  /* 0x4b800000a9a9c820 */ /* 0x000fe20000400000 */
[----:B------:R-:W-:Y:S01]  /*a240*/  F2FP.BF16.PACK_AB R7, R7, R12 ;  /* 0x0000000c0707723e */ /* 0x000fe200000010ff */
[----:B------:R-:W-:-:S02]  /*a250*/  @!P4 FMUL R69, R69, 16777216 ;  /* 0x4b8000004545c820 */ /* 0x000fc40000400000 */
[----:B------:R-:W-:Y:S02]  /*a260*/  @!P4 FMUL R68, R68, 16777216 ;  /* 0x4b8000004444c820 */ /* 0x000fe40000400000 */
[----:B------:R-:W-:Y:S01]  /*a270*/  @!P4 FMUL R73, R73, 16777216 ;  /* 0x4b8000004949c820 */ /* 0x000fe20000400000 */
[----:B------:R0:W-:Y:S01]  /*a280*/  STS.128 [R165], R4 ;  /* 0x00000004a5007388 */ /* 0x0001e20000000c00 */
[----:B------:R-:W-:Y:S02]  /*a290*/  @!P4 FMUL R72, R72, 16777216 ;  /* 0x4b8000004848c820 */ /* 0x000fe40000400000 */
[----:B------:R-:W-:Y:S02]  /*a2a0*/  @!P4 FMUL R77, R77, 16777216 ;  /* 0x4b8000004d4dc820 */ /* 0x000fe40000400000 */
[----:B------:R-:W-:Y:S02]  /*a2b0*/  @!P4 FMUL R76, R76, 16777216 ;  /* 0x4b8000004c4cc820 */ /* 0x000fe40000400000 */
[----:B------:R-:W-:-:S02]  /*a2c0*/  @!P4 FMUL R93, R93, 16777216 ;  /* 0x4b8000005d5dc820 */ /* 0x000fc40000400000 */
[----:B------:R-:W-:Y:S02]  /*a2d0*/  @!P4 FMUL R92, R92, 16777216 ;  /* 0x4b8000005c5cc820 */ /* 0x000fe40000400000 */
[----:B------:R-:W-:Y:S02]  /*a2e0*/  @!P4 FMUL R97, R97, 16777216 ;  /* 0x4b8000006161c820 */ /* 0x000fe40000400000 */
[----:B------:R-:W-:Y:S02]  /*a2f0*/  @!P4 FMUL R96, R96, 16777216 ;  /* 0x4b8000006060c820 */ /* 0x000fe40000400000 */
[----:B------:R-:W-:Y:S01]  /*a300*/  @!P4 FMUL R101, R101, 16777216 ;  /* 0x4b8000006565c820 */ /* 0x000fe20000400000 */
[----:B0-----:R-:W-:Y:S01]  /*a310*/  F2FP.BF16.PACK_AB R4, R46, R47 ;  /* 0x0000002f2e04723e */ /* 0x001fe200000010ff */
        /* <DEDUP_REMOVED lines=10> */
[----:B------:R-:W-:Y:S01]  /*a3c0*/  @!P4 FMUL R55, R55, 16777216 ;  /* 0x4b8000003737c820 */ /* 0x000fe20000400000 */
[C---:B------:R-:W-:Y:S01]  /*a3d0*/  LEA R130, P4, R53.reuse, R126, 0x1 ;  /* 0x0000007e35827211 */ /* 0x040fe200078808ff */
[C---:B------:R-:W-:Y:S02]  /*a3e0*/  FMUL R170, R10.reuse, R17 ;  /* 0x000000110aaa7220 */ /* 0x040fe40000400000 */
[C---:B------:R-:W-:Y:S01]  /*a3f0*/  FMUL R169, R10.reuse, R169 ;  /* 0x000000a90aa97220 */ /* 0x040fe20000400000 */
[----:B------:R-:W-:Y:S01]  /*a400*/  LEA.HI.X.SX32 R131, R53, R20, 0x1, P4 ;  /* 0x0000001435837211 */ /* 0x000fe200020f0eff */
[----:B------:R-:W-:-:S02]  /*a410*/  FMUL R27, R10, R69 ;  /* 0x000000450a1b7220 */ /* 0x000fc40000400000 */
[C---:B------:R-:W-:Y:S02]  /*a420*/  FMUL R172, R10.reuse, R68 ;  /* 0x000000440aac7220 */ /* 0x040fe40000400000 */
[----:B------:R-:W-:Y:S01]  /*a430*/  FMUL R26, R10, R73 ;  /* 0x000000490a1a7220 */ /* 0x000fe20000400000 */
[----:B------:R-:W-:Y:S01]  /*a440*/  F2FP.BF16.PACK_AB R27, R170, R27 ;  /* 0x0000001baa1b723e */ /* 0x000fe200000010ff */
[C---:B------:R-:W-:Y:S01]  /*a450*/  FMUL R173, R10.reuse, R72 ;  /* 0x000000480aad7220 */ /* 0x040fe20000400000 */
[----:B------:R-:W-:Y:S01]  /*a460*/  F2FP.BF16.PACK_AB R23, R169, R172 ;  /* 0x000000aca917723e */ /* 0x000fe200000010ff */
[C---:B------:R-:W-:Y:S02]  /*a470*/  FMUL R171, R10.reuse, R77 ;  /* 0x0000004d0aab7220 */ /* 0x040fe40000400000 */
[C---:B------:R-:W-:Y:S02]  /*a480*/  FMUL R176, R10.reuse, R76 ;  /* 0x0000004c0ab07220 */ /* 0x040fe40000400000 */
[----:B------:R-:W-:Y:S01]  /*a490*/  FMUL R175, R10, R93 ;  /* 0x0000005d0aaf7220 */ /* 0x000fe20000400000 */
[----:B------:R-:W-:Y:S01]  /*a4a0*/  F2FP.BF16.PACK_AB R26, R26, R171 ;  /* 0x000000ab1a1a723e */ /* 0x000fe200000010ff */
[C---:B------:R-:W-:Y:S01]  /*a4b0*/  FMUL R177, R10.reuse, R92 ;  /* 0x0000005c0ab17220 */ /* 0x040fe20000400000 */
        /* <DEDUP_REMOVED lines=9> */
[----:B------:R-:W-:Y:S01]  /*a550*/  FMUL R15, R10, R81 ;  /* 0x000000510a0f7220 */ /* 0x000fe20000400000 */
[----:B------:R-:W-:Y:S01]  /*a560*/  F2FP.BF16.PACK_AB R24, R24, R179 ;  /* 0x000000b31818723e */ /* 0x000fe200000010ff */
[----:B------:R-:W-:-:S02]  /*a570*/  FMUL R16, R10, R61 ;  /* 0x0000003d0a107220 */ /* 0x000fc40000400000 */
[C---:B------:R-:W-:Y:S02]  /*a580*/  FMUL R14, R10.reuse, R121 ;  /* 0x000000790a0e7220 */ /* 0x040fe40000400000 */
[C---:B------:R-:W-:Y:S01]  /*a590*/  FMUL R17, R10.reuse, R133 ;  /* 0x000000850a117220 */ /* 0x040fe20000400000 */
[----:B------:R-:W-:Y:S01]  /*a5a0*/  F2FP.BF16.PACK_AB R15, R15, R16 ;  /* 0x000000100f0f723e */ /* 0x000fe200000010ff */
[C---:B------:R-:W-:Y:S02]  /*a5b0*/  FMUL R13, R10.reuse, R125 ;  /* 0x0000007d0a0d7220 */ /* 0x040fe40000400000 */
[----:B------:R-:W-:Y:S01]  /*a5c0*/  FMUL R12, R10, R129 ;  /* 0x000000810a0c7220 */ /* 0x000fe20000400000 */
[----:B------:R-:W-:Y:S01]  /*a5d0*/  F2FP.BF16.PACK_AB R14, R14, R17 ;  /* 0x000000110e0e723e */ /* 0x000fe200000010ff */
[C---:B------:R-:W-:Y:S02]  /*a5e0*/  FMUL R49, R10.reuse, R65 ;  /* 0x000000410a317220 */ /* 0x040fe40000400000 */
[----:B------:R-:W-:-:S02]  /*a5f0*/  FMUL R10, R10, R55 ;  /* 0x000000370a0a7220 */ /* 0x000fc40000400000 */
[----:B------:R-:W-:Y:S01]  /*a600*/  IMAD R55, R118, 0x2, R53 ;  /* 0x0000000276377824 */ /* 0x000fe200078e0235 */
[----:B------:R-:W-:Y:S01]  /*a610*/  F2FP.BF16.PACK_AB R12, R12, R49 ;  /* 0x000000310c0c723e */ /* 0x000fe200000010ff */
[----:B------:R-:W-:Y:S01]  /*a620*/  IMAD.IADD R8, R85, 0x1, -R8 ;  /* 0x0000000155087824 */ /* 0x000fe200078e0a08 */
[----:B------:R-:W-:Y:S01]  /*a630*/  F2FP.BF16.PACK_AB R13, R13, R10 ;  /* 0x0000000a0d0d723e */ /* 0x000fe200000010ff */
[----:B------:R-:W-:Y:S01]  /*a640*/  IMAD.IADD R9, R52, 0x1, -R9 ;  /* 0x0000000134097824 */ /* 0x000fe200078e0a09 */
[----:B------:R-:W-:Y:S01]  /*a650*/  LEA R49, R118, R55, 0x1 ;  /* 0x0000003776317211 */ /* 0x000fe200078e08ff */
[----:B------:R-:W-:Y:S01]  /*a660*/  FADD R16, R8, -1 ;  /* 0xbf80000008107421 */ /* 0x000fe20000000000 */
[----:B------:R-:W-:Y:S01]  /*a670*/  MOV R10, 0x3dc6b27f ;  /* 0x3dc6b27f000a7802 */ /* 0x000fe20000000f00 */
[----:B------:R-:W-:Y:S01]  /*a680*/  FADD R17, R9, -1 ;  /* 0xbf80000009117421 */ /* 0x000fe20000000000 */
[----:B------:R-:W-:Y:S01]  /*a690*/  LEA R57, R118, R49, 0x1 ;  /* 0x0000003176397211 */ /* 0x000fe200078e08ff */
[----:B------:R0:W-:Y:S01]  /*a6a0*/  STS.128 [R165+0x800], R12 ;  /* 0x0008000ca5007388 */ /* 0x0001e20000000c00 */
[----:B------:R-:W-:Y:S01]  /*a6b0*/  F2FP.BF16.PACK_AB R9, R41, R44 ;  /* 0x0000002c2909723e */ /* 0x000fe200000010ff */
[----:B------:R-:W-:Y:S01]  /*a6c0*/  FFMA.FTZ R5, R16, R10, -0.16845393180847167969 ;  /* 0xbe2c7f3010057423 */ /* 0x000fe2000001000a */
[----:B------:R-:W-:Y:S01]  /*a6d0*/  F2FP.BF16.PACK_AB R8, R45, R48 ;  /* 0x000000302d08723e */ /* 0x000fe200000010ff */
[----:B------:R-:W-:Y:S01]  /*a6e0*/  IMAD R59, R118, 0x2, R57 ;  /* 0x00000002763b7824 */ /* 0x000fe200078e0239 */
[----:B------:R-:W-:Y:S01]  /*a6f0*/  LEA R132, P5, R55, R126, 0x1 ;  /* 0x0000007e37847211 */ /* 0x000fe200078a08ff */
[----:B------:R-:W-:-:S02]  /*a700*/  FFMA.FTZ R5, R16, R5, 0.1716887056827545166 ;  /* 0x3e2fcf2a10057423 */ /* 0x000fc40000010005 */
[C---:B------:R-:W-:Y:S01]  /*a710*/  FFMA.FTZ R6, R17.reuse, R10, -0.16845393180847167969 ;  /* 0xbe2c7f3011067423 */ /* 0x040fe2000001000a */
[----:B------:R-:W-:Y:S01]  /*a720*/  LEA R61, R118, R59, 0x1 ;  /* 0x0000003b763d7211 */ /* 0x000fe200078e08ff */
[----:B------:R-:W-:Y:S01]  /*a730*/  FFMA.FTZ R7, R16, R5, -0.17900948226451873779 ;  /* 0xbe374e4310077423 */ /* 0x000fe20000010005 */
[----:B------:R-:W-:Y:S01]  /*a740*/  F2FP.BF16.PACK_AB R5, R42, R43 ;  /* 0x0000002b2a05723e */ /* 0x000fe200000010ff */
[----:B------:R-:W-:Y:S01]  /*a750*/  FFMA.FTZ R6, R17, R6, 0.1716887056827545166 ;  /* 0x3e2fcf2a11067423 */ /* 0x000fe20000010006 */
[----:B------:R-:W-:Y:S01]  /*a760*/  LEA.HI.X.SX32 R133, R55, R20, 0x1, P5 ;  /* 0x0000001437857211 */ /* 0x000fe200028f0eff */
[----:B------:R-:W-:Y:S01]  /*a770*/  IMAD R47, R118, 0x2, R61 ;  /* 0x00000002762f7824 */ /* 0x000fe200078e023d */
[----:B------:R-:W-:Y:S01]  /*a780*/  LEA R138, P4, R59, R126, 0x1 ;  /* 0x0000007e3b8a7211 */ /* 0x000fe200078808ff */
[----:B------:R-:W-:Y:S01]  /*a790*/  FFMA.FTZ R6, R17, R6, -0.17900948226451873779 ;  /* 0xbe374e4311067423 */ /* 0x000fe20000010006 */
[----:B------:R-:W-:Y:S01]  /*a7a0*/  LEA R140, P5, R61, R126, 0x1 ;  /* 0x0000007e3d8c7211 */ /* 0x000fe200078a08ff */
[----:B------:R-:W-:Y:S01]  /*a7b0*/  FFMA.FTZ R7, R16, R7, 0.20512372255325317383 ;  /* 0x3e520bf410077423 */ /* 0x000fe20000010007 */
[----:B0-----:R-:W-:Y:S01]  /*a7c0*/  LEA R15, R118, R47, 0x1 ;  /* 0x0000002f760f7211 */ /* 0x001fe200078e08ff */
[----:B------:R-:W-:Y:S01]  /*a7d0*/  FFMA.FTZ R10, R17, R6, 0.20512372255325317383 ;  /* 0x3e520bf4110a7423 */ /* 0x000fe20000010006 */
[----:B------:R-:W-:Y:S01]  /*a7e0*/  F2FP.BF16.PACK_AB R6, R38, R39 ;  /* 0x000000272606723e */ /* 0x000fe200000010ff */
[----:B------:R-:W-:Y:S01]  /*a7f0*/  FFMA.FTZ R7, R16, R7, -0.24046532809734344482 ;  /* 0xbe763c8b10077423 */ /* 0x000fe20000010007 */
[-C--:B------:R-:W-:Y:S01]  /*a800*/  LEA.HI.X.SX32 R139, R59, R20.reuse, 0x1, P4 ;  /* 0x000000143b8b7211 */ /* 0x080fe200020f0eff */
[----:B------:R-:W-:Y:S01]  /*a810*/  IMAD R43, R118, 0x2, R15 ;  /* 0x00000002762b7824 */ /* 0x000fe200078e020f */
[----:B------:R-:W-:Y:S01]  /*a820*/  LEA.HI.X.SX32 R141, R61, R20, 0x1, P5 ;  /* 0x000000143d8d7211 */ /* 0x000fe200028f0eff */
[----:B------:R-:W-:Y:S01]  /*a830*/  FFMA.FTZ R7, R16, R7, 0.28857114911079406738 ;  /* 0x3e93bf9910077423 */ /* 0x000fe20000010007 */
[----:B------:R-:W-:Y:S01]  /*a840*/  LEA R144, P4, R15, R126, 0x1 ;  /* 0x0000007e0f907211 */ /* 0x000fe200078808ff */
[----:B------:R-:W-:Y:S01]  /*a850*/  FFMA.FTZ R12, R17, R10, -0.24046532809734344482 ;  /* 0xbe763c8b110c7423 */ /* 0x000fe2000001000a */
[----:B------:R-:W-:-:S02]  /*a860*/  LEA R41, R118, R43, 0x1 ;  /* 0x0000002b76297211 */ /* 0x000fc400078e08ff */
[----:B------:R-:W-:Y:S01]  /*a870*/  F2FP.BF16.PACK_AB R10, R11, R40 ;  /* 0x000000280b0a723e */ /* 0x000fe200000010ff */
[----:B------:R-:W-:Y:S01]  /*a880*/  FFMA.FTZ R11, R16, R7, -0.36067417263984680176 ;  /* 0xbeb8aa49100b7423 */ /* 0x000fe20000010007 */
[----:B------:R-:W-:Y:S01]  /*a890*/  LEA.HI.X.SX32 R145, R15, R20, 0x1, P4 ;  /* 0x000000140f917211 */ /* 0x000fe200020f0eff */
[----:B------:R-:W-:Y:S01]  /*a8a0*/  IMAD R39, R118, 0x2, R41 ;  /* 0x0000000276277824 */ /* 0x000fe200078e0229 */
[----:B------:R-:W-:Y:S01]  /*a8b0*/  LEA R148, P4, R41, R126, 0x1 ;  /* 0x0000007e29947211 */ /* 0x000fe200078808ff */
[----:B------:R-:W-:Y:S01]  /*a8c0*/  FFMA.FTZ R13, R16, R11, 0.48089820146560668945 ;  /* 0x3ef6384a100d7423 */ /* 0x000fe2000001000b */
[----:B------:R-:W-:Y:S01]  /*a8d0*/  F2FP.BF16.PACK_AB R11, R18, R37 ;  /* 0x00000025120b723e */ /* 0x000fe200000010ff */
[----:B------:R-:W-:Y:S01]  /*a8e0*/  FFMA.FTZ R12, R17, R12, 0.28857114911079406738 ;  /* 0x3e93bf99110c7423 */ /* 0x000fe2000001000c */
[----:B------:R-:W-:Y:S01]  /*a8f0*/  LEA R45, R118, R39, 0x1 ;  /* 0x00000027762d7211 */ /* 0x000fe200078e08ff */
[----:B------:R-:W-:Y:S01]  /*a900*/  FFMA.FTZ R13, R16, R13, -0.72134751081466674805 ;  /* 0xbf38aa3b100d7423 */ /* 0x000fe2000001000d */
[----:B------:R-:W-:Y:S01]  /*a910*/  LEA R150, P5, R39, R126, 0x1 ;  /* 0x0000007e27967211 */ /* 0x000fe200078a08ff */
[----:B------:R-:W-:Y:S01]  /*a920*/  FFMA.FTZ R12, R17, R12, -0.36067417263984680176 ;  /* 0xbeb8aa49110c7423 */ /* 0x000fe2000001000c */
[-C--:B------:R-:W-:Y:S01]  /*a930*/  LEA.HI.X.SX32 R149, R41, R20.reuse, 0x1, P4 ;  /* 0x0000001429957211 */ /* 0x080fe200020f0eff */
[----:B------:R-:W-:Y:S01]  /*a940*/  IMAD R63, R118, 0x2, R45 ;  /* 0x00000002763f7824 */ /* 0x000fe200078e022d */
[----:B------:R-:W-:Y:S01]  /*a950*/  LEA.HI.X.SX32 R151, R39, R20, 0x1, P5 ;  /* 0x0000001427977211 */ /* 0x000fe200028f0eff */
[----:B------:R-:W-:Y:S01]  /*a960*/  FFMA.FTZ R12, R17, R12, 0.48089820146560668945 ;  /* 0x3ef6384a110c7423 */ /* 0x000fe2000001000c */
[----:B------:R-:W-:Y:S01]  /*a970*/  F2FP.BF16.PACK_AB R7, R19, R36 ;  /* 0x000000241307723e */ /* 0x000fe200000010ff */
[----:B------:R-:W-:Y:S01]  /*a980*/  FMUL R13, R16, R13 ;  /* 0x0000000d100d7220 */ /* 0x000fe20000400000 */
[----:B------:R-:W-:Y:S01]  /*a990*/  LEA R37, R118, R63, 0x1 ;  /* 0x0000003f76257211 */ /* 0x000fe200078e08ff */
[----:B------:R-:W-:Y:S01]  /*a9a0*/  FFMA.FTZ R12, R17, R12, -0.72134751081466674805 ;  /* 0xbf38aa3b110c7423 */ /* 0x000fe2000001000c */
[-C--:B------:R-:W-:Y:S01]  /*a9b0*/  LEA R154, P4, R63, R126.reuse, 0x1 ;  /* 0x0000007e3f9a7211 */ /* 0x080fe200078808ff */
[----:B------:R-:W-:Y:S01]  /*a9c0*/  FMUL R13, R16, R13 ;  /* 0x0000000d100d7220 */ /* 0x000fe20000400000 */
[----:B------:R-:W-:Y:S01]  /*a9d0*/  LEA R156, P5, R37, R126, 0x1 ;  /* 0x0000007e259c7211 */ /* 0x000fe200078a08ff */
[----:B------:R-:W-:Y:S01]  /*a9e0*/  IMAD R65, R118, 0x2, R37 ;  /* 0x0000000276417824 */ /* 0x000fe200078e0225 */
[----:B------:R-:W-:Y:S01]  /*a9f0*/  LEA.HI.X.SX32 R155, R63, R20, 0x1, P4 ;  /* 0x000000143f9b7211 */ /* 0x000fe200020f0eff */
[----:B------:R-:W-:Y:S01]  /*aa00*/  FMUL R12, R17, R12 ;  /* 0x0000000c110c7220 */ /* 0x000fe20000400000 */
[----:B------:R-:W-:Y:S01]  /*aa10*/  LEA.HI.X.SX32 R157, R37, R20, 0x1, P5 ;  /* 0x00000014259d7211 */ /* 0x000fe200028f0eff */
[----:B------:R-:W-:Y:S01]  /*aa20*/  FFMA.FTZ R16, R16, 1.4426950216293334961, R13 ;  /* 0x3fb8aa3b10107823 */ /* 0x000fe2000001000d */
[C---:B------:R-:W-:Y:S01]  /*aa30*/  LEA R67, R118.reuse, R65, 0x1 ;  /* 0x0000004176437211 */ /* 0x040fe200078e08ff */
[----:B------:R-:W-:Y:S01]  /*aa40*/  FMUL R12, R17, R12 ;  /* 0x0000000c110c7220 */ /* 0x000fe20000400000 */
[----:B------:R-:W-:Y:S01]  /*aa50*/  @P3 MOV R13, 0x7f800000 ;  /* 0x7f800000000d3802 */ /* 0x000fe20000000f00 */
[----:B------:R-:W-:Y:S01]  /*aa60*/  FADD R183, R183, R16 ;  /* 0x00000010b7b77221 */ /* 0x000fe20000000000 */
[----:B------:R-:W-:Y:S01]  /*aa70*/  LEA R160, P4, R67, R126, 0x1 ;  /* 0x0000007e43a07211 */ /* 0x000fe200078808ff */
[C---:B------:R-:W-:Y:S01]  /*aa80*/  IMAD R69, R118.reuse, 0x2, R67 ;  /* 0x0000000276457824 */ /* 0x040fe200078e0243 */
[----:B------:R-:W-:Y:S01]  /*aa90*/  STS.128 [R165+0x80], R4 ;  /* 0x00008004a5007388 */ /* 0x000fe20000000c00 */
[----:B------:R-:W-:Y:S01]  /*aaa0*/  FFMA.FTZ R17, R17, 1.4426950216293334961, R12 ;  /* 0x3fb8aa3b11117823 */ /* 0x000fe2000001000c */
[----:B------:R-:W-:Y:S01]  /*aab0*/  LEA.HI.X.SX32 R161, R67, R20, 0x1, P4 ;  /* 0x0000001443a17211 */ /* 0x000fe200020f0eff */
[----:B------:R-:W-:Y:S01]  /*aac0*/  @P2 IMAD.MOV.U32 R12, RZ, RZ, 0x7f800000 ;  /* 0x7f800000ff0c2424 */ /* 0x000fe200078e00ff */
[----:B------:R-:W-:Y:S01]  /*aad0*/  LEA R71, R118, R69, 0x1 ;  /* 0x0000004576477211 */ /* 0x000fe200078e08ff */
[----:B------:R-:W-:Y:S01]  /*aae0*/  FADD R184, R184, R17 ;  /* 0x00000011b8b87221 */ /* 0x000fe20000000000 */
[-C--:B------:R-:W-:Y:S01]  /*aaf0*/  LEA R162, P5, R69, R126.reuse, 0x1 ;  /* 0x0000007e45a27211 */ /* 0x080fe200078a08ff */
[----:B------:R-:W-:Y:S01]  /*ab00*/  @P3 FFMA.FTZ R184, R52, R13, +INF ;  /* 0x7f80000034b83423 */ /* 0x000fe2000001000d */
[----:B------:R-:W-:Y:S01]  /*ab10*/  LEA R128, P3, R51, R126, 0x1 ;  /* 0x0000007e33807211 */ /* 0x000fe200078608ff */
[C---:B------:R-:W-:Y:S01]  /*ab20*/  IMAD R73, R118.reuse, 0x2, R71 ;  /* 0x0000000276497824 */ /* 0x040fe200078e0247 */
[----:B------:R-:W-:Y:S01]  /*ab30*/  LEA.HI.X.SX32 R163, R69, R20, 0x1, P5 ;  /* 0x0000001445a37211 */ /* 0x000fe200028f0eff */
[----:B------:R-:W-:Y:S01]  /*ab40*/  @P2 FFMA.FTZ R183, R85, R12, +INF ;  /* 0x7f80000055b72423 */ /* 0x000fe2000001000c */
[----:B------:R-:W-:Y:S01]  /*ab50*/  LEA.HI.X.SX32 R129, R51, R20, 0x1, P3 ;  /* 0x0000001433817211 */ /* 0x000fe200018f0eff */
[----:B------:R-:W-:Y:S01]  /*ab60*/  STS.128 [R165+0x880], R8 ;  /* 0x00088008a5007388 */ /* 0x000fe20000000c00 */
[----:B------:R-:W-:-:S03]  /*ab70*/  LEA R75, R118, R73, 0x1 ;  /* 0x00000049764b7211 */ /* 0x000fc600078e08ff */
[----:B------:R-:W-:Y:S01]  /*ab80*/  BAR.SYNC.DEFER_BLOCKING 0x0 ;  /* 0x0000000000007b1d */ /* 0x000fe20000010000 */
[-C--:B------:R-:W-:Y:S01]  /*ab90*/  LEA R134, P3, R49, R126.reuse, 0x1 ;  /* 0x0000007e31867211 */ /* 0x080fe200078608ff */
[C---:B------:R-:W-:Y:S01]  /*aba0*/  IMAD R77, R118.reuse, 0x2, R75 ;  /* 0x00000002764d7824 */ /* 0x040fe200078e024b */
[----:B------:R-:W-:Y:S02]  /*abb0*/  LEA R36, P4, R73, R126, 0x1 ;  /* 0x0000007e49247211 */ /* 0x000fe400078808ff */
[----:B------:R-:W-:Y:S02]  /*abc0*/  LEA.HI.X.SX32 R135, R49, R20, 0x1, P3 ;  /* 0x0000001431877211 */ /* 0x000fe400018f0eff */
[C---:B------:R-:W-:Y:S02]  /*abd0*/  LEA R79, R118.reuse, R77, 0x1 ;  /* 0x0000004d764f7211 */ /* 0x040fe400078e08ff */
[----:B------:R-:W-:Y:S02]  /*abe0*/  LEA R136, P3, R57, R126, 0x1 ;  /* 0x0000007e39887211 */ /* 0x000fe400078608ff */
[-C--:B------:R-:W-:Y:S01]  /*abf0*/  LEA.HI.X.SX32 R37, R73, R20.reuse, 0x1, P4 ;  /* 0x0000001449257211 */ /* 0x080fe200020f0eff */
[----:B------:R-:W-:Y:S01]  /*ac00*/  IMAD R51, R118, 0x2, R79 ;  /* 0x0000000276337824 */ /* 0x000fe200078e024f */
[----:B------:R-:W-:-:S02]  /*ac10*/  LEA.HI.X.SX32 R137, R57, R20, 0x1, P3 ;  /* 0x0000001439897211 */ /* 0x000fc400018f0eff */
[C---:B------:R-:W-:Y:S02]  /*ac20*/  LEA R142, P3, R47.reuse, R126, 0x1 ;  /* 0x0000007e2f8e7211 */ /* 0x040fe400078608ff */
[C---:B------:R-:W-:Y:S02]  /*ac30*/  LEA R49, R118.reuse, R51, 0x1 ;  /* 0x0000003376317211 */ /* 0x040fe400078e08ff */
[----:B------:R-:W-:Y:S02]  /*ac40*/  LEA.HI.X.SX32 R143, R47, R20, 0x1, P3 ;  /* 0x000000142f8f7211 */ /* 0x000fe400018f0eff */
[-C--:B------:R-:W-:Y:S01]  /*ac50*/  LEA R146, P3, R43, R126.reuse, 0x1 ;  /* 0x0000007e2b927211 */ /* 0x080fe200078608ff */
[----:B------:R-:W-:Y:S01]  /*ac60*/  IMAD R53, R118, 0x2, R49 ;  /* 0x0000000276357824 */ /* 0x000fe200078e0231 */
[----:B------:R-:W-:Y:S01]  /*ac70*/  LEA R38, P5, R75, R126, 0x1 ;  /* 0x0000007e4b267211 */ /* 0x000fe200078a08ff */
[----:B------:R-:W-:Y:S01]  /*ac80*/  LDS.128 R4, [R164] ;  /* 0x00000000a4047984 */ /* 0x000fe20000000c00 */
[----:B------:R-:W-:-:S02]  /*ac90*/  LEA.HI.X.SX32 R147, R43, R20, 0x1, P3 ;  /* 0x000000142b937211 */ /* 0x000fc400018f0eff */
[C---:B------:R-:W-:Y:S01]  /*aca0*/  LEA R55, R118.reuse, R53, 0x1 ;  /* 0x0000003576377211 */ /* 0x040fe200078e08ff */
[----:B------:R-:W-:Y:S01]  /*acb0*/  LDS.128 R8, [R187] ;  /* 0x00000000bb087984 */ /* 0x000fe20000000c00 */
[----:B------:R-:W-:Y:S02]  /*acc0*/  LEA R152, P3, R45, R126, 0x1 ;  /* 0x0000007e2d987211 */ /* 0x000fe400078608ff */
[-C--:B------:R-:W-:Y:S01]  /*acd0*/  LEA.HI.X.SX32 R39, R75, R20.reuse, 0x1, P5 ;  /* 0x000000144b277211 */ /* 0x080fe200028f0eff */
[C---:B------:R-:W-:Y:S01]  /*ace0*/  IMAD R57, R118.reuse, 0x2, R55 ;  /* 0x0000000276397824 */ /* 0x040fe200078e0237 */
[----:B------:R-:W-:Y:S01]  /*acf0*/  LEA.HI.X.SX32 R153, R45, R20, 0x1, P3 ;  /* 0x000000142d997211 */ /* 0x000fe200018f0eff */
[----:B------:R-:W0:Y:S01]  /*ad00*/  LDS.128 R12, [R186] ;  /* 0x00000000ba0c7984 */ /* 0x000e220000000c00 */
[C---:B------:R-:W-:Y:S02]  /*ad10*/  LEA R158, P3, R65.reuse, R126, 0x1 ;  /* 0x0000007e419e7211 */ /* 0x040fe400078608ff */
[----:B------:R-:W-:Y:S01]  /*ad20*/  LEA R59, R118, R57, 0x1 ;  /* 0x00000039763b7211 */ /* 0x000fe200078e08ff */
[----:B------:R-:W1:Y:S01]  /*ad30*/  LDS.128 R16, [R185] ;  /* 0x00000000b9107984 */ /* 0x000e620000000c00 */
[----:B------:R-:W-:-:S03]  /*ad40*/  LEA.HI.X.SX32 R159, R65, R20, 0x1, P3 ;  /* 0x00000014419f7211 */ /* 0x000fc600018f0eff */
[----:B------:R-:W-:Y:S01]  /*ad50*/  BAR.SYNC.DEFER_BLOCKING 0x0 ;  /* 0x0000000000007b1d */ /* 0x000fe20000010000 */
[C---:B------:R-:W-:Y:S01]  /*ad60*/  IMAD R61, R118.reuse, 0x2, R59 ;  /* 0x00000002763d7824 */ /* 0x040fe200078e023b */
[-C--:B------:R-:W-:Y:S02]  /*ad70*/  LEA R124, P3, R71, R126.reuse, 0x1 ;  /* 0x0000007e477c7211 */ /* 0x080fe400078608ff */
[----:B------:R-:W-:Y:S02]  /*ad80*/  LEA R42, P4, R79, R126, 0x1 ;  /* 0x0000007e4f2a7211 */ /* 0x000fe400078808ff */
[C---:B------:R-:W-:Y:S02]  /*ad90*/  LEA R81, R118.reuse, R61, 0x1 ;  /* 0x0000003d76517211 */ /* 0x040fe400078e08ff */
[----:B------:R-:W-:Y:S02]  /*ada0*/  LEA.HI.X.SX32 R125, R71, R20, 0x1, P3 ;  /* 0x00000014477d7211 */ /* 0x000fe400018f0eff */
[----:B------:R-:W-:Y:S01]  /*adb0*/  LEA R40, P3, R77, R126, 0x1 ;  /* 0x0000007e4d287211 */ /* 0x000fe200078608ff */
[----:B------:R-:W-:Y:S01]  /*adc0*/  IMAD R83, R118, 0x2, R81 ;  /* 0x0000000276537824 */ /* 0x000fe200078e0251 */
[----:B------:R-:W-:-:S02]  /*add0*/  LEA.HI.X.SX32 R43, R79, R20, 0x1, P4 ;  /* 0x000000144f2b7211 */ /* 0x000fc400020f0eff */
[----:B------:R-:W-:Y:S02]  /*ade0*/  LEA.HI.X.SX32 R41, R77, R20, 0x1, P3 ;  /* 0x000000144d297211 */ /* 0x000fe400018f0eff */
[C---:B------:R-:W-:Y:S02]  /*adf0*/  LEA R85, R118.reuse, R83, 0x1 ;  /* 0x0000005376557211 */ /* 0x040fe400078e08ff */
[-C--:B------:R-:W-:Y:S02]  /*ae00*/  LEA R44, P5, R51, R126.reuse, 0x1 ;  /* 0x0000007e332c7211 */ /* 0x080fe400078a08ff */
[----:B------:R-:W-:Y:S01]  /*ae10*/  LEA R46, P3, R49, R126, 0x1 ;  /* 0x0000007e312e7211 */ /* 0x000fe200078608ff */
[C---:B------:R-:W-:Y:S01]  /*ae20*/  IMAD R87, R118.reuse, 0x2, R85 ;  /* 0x0000000276577824 */ /* 0x040fe200078e0255 */
[----:B------:R-:W-:Y:S02]  /*ae30*/  LEA.HI.X.SX32 R45, R51, R20, 0x1, P5 ;  /* 0x00000014332d7211 */ /* 0x000fe400028f0eff */
[----:B------:R-:W-:Y:S01]  /*ae40*/  LEA R50, P5, R55, R126, 0x1 ;  /* 0x0000007e37327211 */ /* 0x000fe200078a08ff */
[----:B------:R-:W-:Y:S01]  /*ae50*/  STS.128 [R165+0x800], R24 ;  /* 0x00080018a5007388 */ /* 0x000fe20000000c00 */
[----:B------:R-:W-:-:S02]  /*ae60*/  LEA R89, R118, R87, 0x1 ;  /* 0x0000005776597211 */ /* 0x000fc400078e08ff */
[----:B------:R-:W-:Y:S01]  /*ae70*/  FSETP.NEU.AND P2, PT, R52, RZ, PT ;  /* 0x000000ff3400720b */ /* 0x000fe20003f4d000 */
[----:B------:R-:W-:Y:S01]  /*ae80*/  STS.128 [R165+0x80], R28 ;  /* 0x0000801ca5007388 */ /* 0x000fe20000000c00 */
[----:B------:R-:W-:Y:S01]  /*ae90*/  LEA R48, P4, R53, R126, 0x1 ;  /* 0x0000007e35307211 */ /* 0x000fe200078808ff */
[C---:B------:R-:W-:Y:S01]  /*aea0*/  IMAD R69, R118.reuse, 0x2, R89 ;  /* 0x0000000276457824 */ /* 0x040fe200078e0259 */
[-C--:B------:R-:W-:Y:S01]  /*aeb0*/  LEA.HI.X.SX32 R47, R49, R20.reuse, 0x1, P3 ;  /* 0x00000014312f7211 */ /* 0x080fe200018f0eff */
[----:B------:R-:W-:Y:S01]  /*aec0*/  STS.128 [R165+0x880], R32 ;  /* 0x00088020a5007388 */ /* 0x000fe20000000c00 */
[----:B------:R-:W-:Y:S02]  /*aed0*/  LEA.HI.X.SX32 R51, R55, R20, 0x1, P5 ;  /* 0x0000001437337211 */ /* 0x000fe400028f0eff */
[----:B------:R-:W-:Y:S02]  /*aee0*/  LEA R91, R118, R69, 0x1 ;  /* 0x00000045765b7211 */ /* 0x000fe400078e08ff */
[----:B------:R-:W-:-:S02]  /*aef0*/  LEA R52, P3, R57, R126, 0x1 ;  /* 0x0000007e39347211 */ /* 0x000fc400078608ff */
[----:B------:R-:W-:Y:S01]  /*af00*/  LEA R56, P5, R61, R126, 0x1 ;  /* 0x0000007e3d387211 */ /* 0x000fe200078a08ff */
[C---:B------:R-:W-:Y:S01]  /*af10*/  IMAD R73, R118.reuse, 0x2, R91 ;  /* 0x0000000276497824 */ /* 0x040fe200078e025b */
[-C--:B------:R-:W-:Y:S02]  /*af20*/  LEA.HI.X.SX32 R49, R53, R20.reuse, 0x1, P4 ;  /* 0x0000001435317211 */ /* 0x080fe400020f0eff */
[-C--:B------:R-:W-:Y:S02]  /*af30*/  LEA.HI.X.SX32 R53, R57, R20.reuse, 0x1, P3 ;  /* 0x0000001439357211 */ /* 0x080fe400018f0eff */
[C---:B------:R-:W-:Y:S02]  /*af40*/  LEA R75, R118.reuse, R73, 0x1 ;  /* 0x00000049764b7211 */ /* 0x040fe400078e08ff */
[----:B------:R-:W-:Y:S02]  /*af50*/  LEA.HI.X.SX32 R57, R61, R20, 0x1, P5 ;  /* 0x000000143d397211 */ /* 0x000fe400028f0eff */
[-C--:B------:R-:W-:Y:S01]  /*af60*/  LEA R54, P4, R59, R126.reuse, 0x1 ;  /* 0x0000007e3b367211 */ /* 0x080fe200078808ff */
[----:B------:R-:W-:Y:S01]  /*af70*/  IMAD R77, R118, 0x2, R75 ;  /* 0x00000002764d7824 */ /* 0x000fe200078e024b */
[----:B------:R-:W-:-:S02]  /*af80*/  LEA R62, P5, R85, R126, 0x1 ;  /* 0x0000007e553e7211 */ /* 0x000fc400078a08ff */
[-C--:B------:R-:W-:Y:S02]  /*af90*/  LEA.HI.X.SX32 R55, R59, R20.reuse, 0x1, P4 ;  /* 0x000000143b377211 */ /* 0x080fe400020f0eff */
[C---:B------:R-:W-:Y:S02]  /*afa0*/  LEA R79, R118.reuse, R77, 0x1 ;  /* 0x0000004d764f7211 */ /* 0x040fe400078e08ff */
[----:B------:R-:W-:Y:S02]  /*afb0*/  LEA.HI.X.SX32 R63, R85, R20, 0x1, P5 ;  /* 0x00000014553f7211 */ /* 0x000fe400028f0eff */
[-C--:B------:R-:W-:Y:S01]  /*afc0*/  LEA R60, P4, R83, R126.reuse, 0x1 ;  /* 0x0000007e533c7211 */ /* 0x080fe200078808ff */
[----:B------:R-:W-:Y:S01]  /*afd0*/  IMAD R93, R118, 0x2, R79 ;  /* 0x00000002765d7824 */ /* 0x000fe200078e024f */
[----:B------:R-:W-:Y:S02]  /*afe0*/  LEA R68, P5, R69, R126, 0x1 ;  /* 0x0000007e45447211 */ /* 0x000fe400078a08ff */
[----:B------:R-:W-:-:S02]  /*aff0*/  LEA.HI.X.SX32 R61, R83, R20, 0x1, P4 ;  /* 0x00000014533d7211 */ /* 0x000fc400020f0eff */
[C---:B------:R-:W-:Y:S02]  /*b000*/  LEA R95, R118.reuse, R93, 0x1 ;  /* 0x0000005d765f7211 */ /* 0x040fe400078e08ff */
[----:B------:R-:W-:Y:S02]  /*b010*/  LEA.HI.X.SX32 R69, R69, R20, 0x1, P5 ;  /* 0x0000001445457211 */ /* 0x000fe400028f0eff */
[-C--:B------:R-:W-:Y:S01]  /*b020*/  LEA R58, P3, R81, R126.reuse, 0x1 ;  /* 0x0000007e513a7211 */ /* 0x080fe200078608ff */
[C---:B------:R-:W-:Y:S01]  /*b030*/  IMAD R97, R118.reuse, 0x2, R95 ;  /* 0x0000000276617824 */ /* 0x040fe200078e025f */
[-C--:B------:R-:W-:Y:S02]  /*b040*/  LEA R66, P4, R89, R126.reuse, 0x1 ;  /* 0x0000007e59427211 */ /* 0x080fe400078808ff */
[----:B------:R-:W-:Y:S02]  /*b050*/  LEA R74, P5, R75, R126, 0x1 ;  /* 0x0000007e4b4a7211 */ /* 0x000fe400078a08ff */
[----:B------:R-:W-:-:S02]  /*b060*/  LEA R99, R118, R97, 0x1 ;  /* 0x0000006176637211 */ /* 0x000fc400078e08ff */
[-C--:B------:R-:W-:Y:S02]  /*b070*/  LEA.HI.X.SX32 R59, R81, R20.reuse, 0x1, P3 ;  /* 0x00000014513b7211 */ /* 0x080fe400018f0eff */
[-C--:B------:R-:W-:Y:S01]  /*b080*/  LEA.HI.X.SX32 R67, R89, R20.reuse, 0x1, P4 ;  /* 0x0000001459437211 */ /* 0x080fe200020f0eff */
[C---:B------:R-:W-:Y:S01]  /*b090*/  IMAD R101, R118.reuse, 0x2, R99 ;  /* 0x0000000276657824 */ /* 0x040fe200078e0263 */
[----:B------:R-:W-:Y:S02]  /*b0a0*/  LEA.HI.X.SX32 R75, R75, R20, 0x1, P5 ;  /* 0x000000144b4b7211 */ /* 0x000fe400028f0eff */
[-C--:B------:R-:W-:Y:S02]  /*b0b0*/  LEA R64, P3, R87, R126.reuse, 0x1 ;  /* 0x0000007e57407211 */ /* 0x080fe400078608ff */
        /* <DEDUP_REMOVED lines=11> */
[----:B------:R-:W-:Y:S02]  /*b170*/  LEA R86, P5, R99, R126, 0x1 ;  /* 0x0000007e63567211 */ /* 0x000fe400078a08ff */
[C---:B------:R-:W-:Y:S02]  /*b180*/  LEA R111, R118.reuse, R109, 0x1 ;  /* 0x0000006d766f7211 */ /* 0x040fe400078e08ff */
[-C--:B------:R-:W-:Y:S02]  /*b190*/  LEA.HI.X.SX32 R71, R91, R20.reuse, 0x1, P3 ;  /* 0x000000145b477211 */ /* 0x080fe400018f0eff */
[-C--:B------:R-:W-:Y:S01]  /*b1a0*/  LEA.HI.X.SX32 R79, R79, R20.reuse, 0x1, P4 ;  /* 0x000000144f4f7211 */ /* 0x080fe200020f0eff */
[----:B------:R-:W-:Y:S01]  /*b1b0*/  IMAD R113, R118, 0x2, R111 ;  /* 0x0000000276717824 */ /* 0x000fe200078e026f */
[----:B------:R-:W-:Y:S02]  /*b1c0*/  LEA.HI.X.SX32 R87, R99, R20, 0x1, P5 ;  /* 0x0000001463577211 */ /* 0x000fe400028f0eff */
[----:B------:R-:W-:-:S02]  /*b1d0*/  LEA R76, P3, R77, R126, 0x1 ;  /* 0x0000007e4d4c7211 */ /* 0x000fc400078608ff */
[C---:B------:R-:W-:Y:S02]  /*b1e0*/  LEA R115, R118.reuse, R113, 0x1 ;  /* 0x0000007176737211 */ /* 0x040fe400078e08ff */
[-C--:B------:R-:W-:Y:S02]  /*b1f0*/  LEA R84, P4, R97, R126.reuse, 0x1 ;  /* 0x0000007e61547211 */ /* 0x080fe400078808ff */
[----:B------:R-:W-:Y:S01]  /*b200*/  LEA R92, P5, R105, R126, 0x1 ;  /* 0x0000007e695c7211 */ /* 0x000fe200078a08ff */
[C---:B------:R-:W-:Y:S01]  /*b210*/  IMAD R117, R118.reuse, 0x2, R115 ;  /* 0x0000000276757824 */ /* 0x040fe200078e0273 */
[-C--:B------:R-:W-:Y:S02]  /*b220*/  LEA.HI.X.SX32 R77, R77, R20.reuse, 0x1, P3 ;  /* 0x000000144d4d7211 */ /* 0x080fe400018f0eff */
[----:B------:R-:W-:Y:S02]  /*b230*/  LEA.HI.X.SX32 R85, R97, R20, 0x1, P4 ;  /* 0x0000001461557211 */ /* 0x000fe400020f0eff */
[----:B------:R-:W-:-:S02]  /*b240*/  LEA R119, R118, R117, 0x1 ;  /* 0x0000007576777211 */ /* 0x000fc400078e08ff */
[----:B------:R-:W-:Y:S02]  /*b250*/  LEA.HI.X.SX32 R93, R105, R20, 0x1, P5 ;  /* 0x00000014695d7211 */ /* 0x000fe400028f0eff */
[-C--:B------:R-:W-:Y:S01]  /*b260*/  LEA R82, P3, R95, R126.reuse, 0x1 ;  /* 0x0000007e5f527211 */ /* 0x080fe200078608ff */
[C---:B------:R-:W-:Y:S01]  /*b270*/  IMAD R121, R118.reuse, 0x2, R119 ;  /* 0x0000000276797824 */ /* 0x040fe200078e0277 */
[-C--:B------:R-:W-:Y:S02]  /*b280*/  LEA R90, P4, R103, R126.reuse, 0x1 ;  /* 0x0000007e675a7211 */ /* 0x080fe400078808ff */
[----:B------:R-:W-:Y:S02]  /*b290*/  LEA R98, P5, R111, R126, 0x1 ;  /* 0x0000007e6f627211 */ /* 0x000fe400078a08ff */
[----:B------:R-:W-:Y:S02]  /*b2a0*/  LEA R123, R118, R121, 0x1 ;  /* 0x00000079767b7211 */ /* 0x000fe400078e08ff */
[----:B------:R-:W-:-:S02]  /*b2b0*/  LEA.HI.X.SX32 R83, R95, R20, 0x1, P3 ;  /* 0x000000145f537211 */ /* 0x000fc400018f0eff */
[-C--:B------:R-:W-:Y:S01]  /*b2c0*/  LEA.HI.X.SX32 R91, R103, R20.reuse, 0x1, P4 ;  /* 0x00000014675b7211 */ /* 0x080fe200020f0eff */
[C---:B------:R-:W-:Y:S01]  /*b2d0*/  IMAD R127, R118.reuse, 0x2, R123 ;  /* 0x00000002767f7824 */ /* 0x040fe200078e027b */
[----:B------:R-:W-:Y:S02]  /*b2e0*/  LEA.HI.X.SX32 R99, R111, R20, 0x1, P5 ;  /* 0x000000146f637211 */ /* 0x000fe400028f0eff */
[-C--:B------:R-:W-:Y:S02]  /*b2f0*/  LEA R88, P3, R101, R126.reuse, 0x1 ;  /* 0x0000007e65587211 */ /* 0x080fe400078608ff */
[-C--:B------:R-:W-:Y:S02]  /*b300*/  LEA R96, P4, R109, R126.reuse, 0x1 ;  /* 0x0000007e6d607211 */ /* 0x080fe400078808ff */
[----:B------:R-:W-:Y:S02]  /*b310*/  LEA R104, P5, R117, R126, 0x1 ;  /* 0x0000007e75687211 */ /* 0x000fe400078a08ff */
[----:B------:R-:W-:-:S02]  /*b320*/  LEA R189, R118, R127, 0x1 ;  /* 0x0000007f76bd7211 */ /* 0x000fc400078e08ff */
[-C--:B------:R-:W-:Y:S02]  /*b330*/  LEA.HI.X.SX32 R89, R101, R20.reuse, 0x1, P3 ;  /* 0x0000001465597211 */ /* 0x080fe400018f0eff */
[-C--:B------:R-:W-:Y:S02]  /*b340*/  LEA.HI.X.SX32 R97, R109, R20.reuse, 0x1, P4 ;  /* 0x000000146d617211 */ /* 0x080fe400020f0eff */
[----:B------:R-:W-:Y:S01]  /*b350*/  LEA.HI.X.SX32 R105, R117, R20, 0x1, P5 ;  /* 0x0000001475697211 */ /* 0x000fe200028f0eff */
[----:B------:R-:W-:Y:S01]  /*b360*/  IMAD R117, R118, 0x2, R189 ;  /* 0x0000000276757824 */ /* 0x000fe200078e02bd */
[-C--:B------:R-:W-:Y:S02]  /*b370*/  LEA R94, P3, R107, R126.reuse, 0x1 ;  /* 0x0000007e6b5e7211 */ /* 0x080fe400078608ff */
[----:B------:R-:W-:Y:S02]  /*b380*/  LEA R102, P4, R115, R126, 0x1 ;  /* 0x0000007e73667211 */ /* 0x000fe400078808ff */
[----:B------:R-:W-:-:S02]  /*b390*/  LEA.HI.X.SX32 R95, R107, R20, 0x1, P3 ;  /* 0x000000146b5f7211 */ /* 0x000fc400018f0eff */
[----:B------:R-:W-:Y:S02]  /*b3a0*/  LEA.HI.X.SX32 R103, R115, R20, 0x1, P4 ;  /* 0x0000001473677211 */ /* 0x000fe400020f0eff */
[-C--:B------:R-:W-:Y:S02]  /*b3b0*/  LEA R100, P3, R113, R126.reuse, 0x1 ;  /* 0x0000007e71647211 */ /* 0x080fe400078608ff */
[----:B------:R-:W-:Y:S02]  /*b3c0*/  LEA R108, P4, R121, R126, 0x1 ;  /* 0x0000007e796c7211 */ /* 0x000fe400078808ff */
[C---:B------:R-:W-:Y:S02]  /*b3d0*/  LEA R191, R118.reuse, R117, 0x1 ;  /* 0x0000007576bf7211 */ /* 0x040fe400078e08ff */
[-C--:B------:R-:W-:Y:S02]  /*b3e0*/  LEA.HI.X.SX32 R101, R113, R20.reuse, 0x1, P3 ;  /* 0x0000001471657211 */ /* 0x080fe400018f0eff */
[----:B------:R-:W-:Y:S01]  /*b3f0*/  LEA.HI.X.SX32 R109, R121, R20, 0x1, P4 ;  /* 0x00000014796d7211 */ /* 0x000fe200020f0eff */
[----:B------:R-:W-:Y:S01]  /*b400*/  IMAD R121, R118, 0x2, R191 ;  /* 0x0000000276797824 */ /* 0x000fe200078e02bf */
[----:B------:R-:W-:-:S02]  /*b410*/  LEA R106, P3, R119, R126, 0x1 ;  /* 0x0000007e776a7211 */ /* 0x000fc400078608ff */
[----:B------:R-:W-:Y:S02]  /*b420*/  LEA R110, P5, R123, R126, 0x1 ;  /* 0x0000007e7b6e7211 */ /* 0x000fe400078a08ff */
[-C--:B------:R-:W-:Y:S02]  /*b430*/  LEA.HI.X.SX32 R107, R119, R20.reuse, 0x1, P3 ;  /* 0x00000014776b7211 */ /* 0x080fe400018f0eff */
[----:B------:R-:W-:Y:S02]  /*b440*/  LEA.HI.X.SX32 R111, R123, R20, 0x1, P5 ;  /* 0x000000147b6f7211 */ /* 0x000fe400028f0eff */
[-C--:B------:R-:W-:Y:S02]  /*b450*/  LEA R112, P3, R127, R126.reuse, 0x1 ;  /* 0x0000007e7f707211 */ /* 0x080fe400078608ff */
[----:B------:R-:W-:Y:S02]  /*b460*/  LEA R123, R118, R121, 0x1 ;  /* 0x00000079767b7211 */ /* 0x000fe400078e08ff */
[----:B------:R-:W-:-:S02]  /*b470*/  LEA R114, P4, R189, R126, 0x1 ;  /* 0x0000007ebd727211 */ /* 0x000fc400078808ff */
[----:B------:R-:W-:Y:S02]  /*b480*/  LEA R116, P5, R117, R126, 0x1 ;  /* 0x0000007e75747211 */ /* 0x000fe400078a08ff */
[-C--:B------:R-:W-:Y:S01]  /*b490*/  LEA.HI.X.SX32 R113, R127, R20.reuse, 0x1, P3 ;  /* 0x000000147f717211 */ /* 0x080fe200018f0eff */
[----:B------:R-:W-:Y:S01]  /*b4a0*/  IMAD R127, R118, 0x2, R123 ;  /* 0x00000002767f7824 */ /* 0x000fe200078e027b */
[-C--:B------:R-:W-:Y:S02]  /*b4b0*/  LEA.HI.X.SX32 R115, R189, R20.reuse, 0x1, P4 ;  /* 0x00000014bd737211 */ /* 0x080fe400020f0eff */
[----:B------:R-:W-:Y:S02]  /*b4c0*/  LEA.HI.X.SX32 R117, R117, R20, 0x1, P5 ;  /* 0x0000001475757211 */ /* 0x000fe400028f0eff */
[-C--:B------:R-:W-:Y:S02]  /*b4d0*/  LEA R118, P3, R191, R126.reuse, 0x1 ;  /* 0x0000007ebf767211 */ /* 0x080fe400078608ff */
[----:B------:R-:W-:-:S02]  /*b4e0*/  LEA R120, P4, R121, R126, 0x1 ;  /* 0x0000007e79787211 */ /* 0x000fc400078808ff */
[-C--:B------:R-:W-:Y:S02]  /*b4f0*/  LEA R122, P5, R123, R126.reuse, 0x1 ;  /* 0x0000007e7b7a7211 */ /* 0x080fe400078a08ff */
[----:B------:R-:W-:Y:S02]  /*b500*/  LEA R126, P6, R127, R126, 0x1 ;  /* 0x0000007e7f7e7211 */ /* 0x000fe400078c08ff */
[-C--:B------:R-:W-:Y:S02]  /*b510*/  LEA.HI.X.SX32 R119, R191, R20.reuse, 0x1, P3 ;  /* 0x00000014bf777211 */ /* 0x080fe400018f0eff */
[-C--:B------:R-:W-:Y:S02]  /*b520*/  LEA.HI.X.SX32 R121, R121, R20.reuse, 0x1, P4 ;  /* 0x0000001479797211 */ /* 0x080fe400020f0eff */
[-C--:B------:R-:W-:Y:S02]  /*b530*/  LEA.HI.X.SX32 R123, R123, R20.reuse, 0x1, P5 ;  /* 0x000000147b7b7211 */ /* 0x080fe400028f0eff */
[----:B------:R-:W-:-:S02]  /*b540*/  LEA.HI.X.SX32 R127, R127, R20, 0x1, P6 ;  /* 0x000000147f7f7211 */ /* 0x000fc400030f0eff */
[----:B------:R-:W-:Y:S02]  /*b550*/  F2FP.BF16.PACK_AB R20, R182, R181 ;  /* 0x000000b5b614723e */ /* 0x000fe400000010ff */
[----:B------:R-:W-:Y:S02]  /*b560*/  FSEL R183, R183, -INF , P1 ;  /* 0xff800000b7b77808 */ /* 0x000fe40000800000 */
[----:B------:R-:W-:Y:S01]  /*b570*/  FSEL R184, R184, -INF , P2 ;  /* 0xff800000b8b87808 */ /* 0x000fe20001000000 */
[----:B------:R0:W-:Y:S02]  /*b580*/  STS.128 [R165], R20 ;  /* 0x00000014a5007388 */ /* 0x0001e40000000c00 */
[----:B------:R-:W-:Y:S02]  /*b590*/  FFMA R2, R183, 0.69314718246459960938, R2 ;  /* 0x3f317218b7027823 */ /* 0x000fe40000000002 */
[----:B------:R-:W-:Y:S01]  /*b5a0*/  BAR.SYNC.DEFER_BLOCKING 0x0 ;  /* 0x0000000000007b1d */ /* 0x000fe20000010000 */
[----:B------:R-:W-:Y:S01]  /*b5b0*/  FFMA R3, R184, 0.69314718246459960938, R3 ;  /* 0x3f317218b8037823 */ /* 0x000fe20000000003 */
[----:B0-----:R-:W-:-:S02]  /*b5c0*/  PRMT R20, R12, 0x7632, R20 ;  /* 0x000076320c147816 */ /* 0x001fc40000000014 */
[----:B-1----:R-:W-:Y:S02]  /*b5d0*/  PRMT R21, R16, 0x7632, R21 ;  /* 0x0000763210157816 */ /* 0x002fe40000000015 */
[----:B------:R0:W-:Y:S04]  /*b5e0*/  STG.E.U16 [R128.64], R4 ;  /* 0x0000000480007986 */ /* 0x0001e8000c101504 */
[----:B------:R1:W-:Y:S04]  /*b5f0*/  STG.E.U16 [R130.64], R8 ;  /* 0x0000000882007986 */ /* 0x0003e8000c101504 */
[----:B------:R2:W-:Y:S01]  /*b600*/  STG.E.U16 [R132.64], R12 ;  /* 0x0000000c84007986 */ /* 0x0005e2000c101504 */
[----:B0-----:R-:W-:-:S03]  /*b610*/  PRMT R129, R4, 0x7632, R129 ;  /* 0x0000763204817816 */ /* 0x001fc60000000081 */
[----:B------:R0:W-:Y:S01]  /*b620*/  STG.E.U16 [R134.64], R16 ;  /* 0x0000001086007986 */ /* 0x0001e2000c101504 */
[----:B------:R-:W-:Y:S02]  /*b630*/  PRMT R4, R5, 0x7632, R4 ;  /* 0x0000763205047816 */ /* 0x000fe40000000004 */
[----:B-1----:R-:W-:Y:S01]  /*b640*/  PRMT R131, R8, 0x7632, R131 ;  /* 0x0000763208837816 */ /* 0x002fe20000000083 */
[----:B------:R-:W-:Y:S01]  /*b650*/  STG.E.U16 [R136.64], R129 ;  /* 0x0000008188007986 */ /* 0x000fe2000c101504 */
[----:B------:R-:W-:Y:S02]  /*b660*/  PRMT R8, R9, 0x7632, R8 ;  /* 0x0000763209087816 */ /* 0x000fe40000000008 */
[----:B--2---:R-:W-:Y:S01]  /*b670*/  PRMT R12, R13, 0x7632, R12 ;  /* 0x000076320d0c7816 */ /* 0x004fe2000000000c */
[----:B------:R-:W-:Y:S04]  /*b680*/  STG.E.U16 [R138.64], R131 ;  /* 0x000000838a007986 */ /* 0x000fe8000c101504 */
[----:B------:R-:W-:Y:S01]  /*b690*/  STG.E.U16 [R140.64], R20 ;  /* 0x000000148c007986 */ /* 0x000fe2000c101504 */
[----:B0-----:R-:W-:-:S03]  /*b6a0*/  PRMT R16, R17, 0x7632, R16 ;  /* 0x0000763211107816 */ /* 0x001fc60000000010 */
[----:B------:R-:W-:Y:S04]  /*b6b0*/  STG.E.U16 [R142.64], R21 ;  /* 0x000000158e007986 */ /* 0x000fe8000c101504 */
[----:B------:R-:W-:Y:S04]  /*b6c0*/  LDS.128 R20, [R164] ;  /* 0x00000000a4147984 */ /* 0x000fe80000000c00 */
[----:B------:R-:W0:Y:S04]  /*b6d0*/  LDS.128 R24, [R187] ;  /* 0x00000000bb187984 */ /* 0x000e280000000c00 */
[----:B------:R-:W1:Y:S04]  /*b6e0*/  LDS.128 R28, [R186] ;  /* 0x00000000ba1c7984 */ /* 0x000e680000000c00 */
[----:B------:R-:W2:Y:S04]  /*b6f0*/  LDS.128 R32, [R185] ;  /* 0x00000000b9207984 */ /* 0x000ea80000000c00 */
[----:B------:R3:W-:Y:S04]  /*b700*/  STG.E.U16 [R144.64], R5 ;  /* 0x0000000590007986 */ /* 0x0007e8000c101504 */
[----:B------:R4:W-:Y:S04]  /*b710*/  STG.E.U16 [R146.64], R9 ;  /* 0x0000000992007986 */ /* 0x0009e8000c101504 */
[----:B------:R-:W-:Y:S04]  /*b720*/  STG.E.U16 [R148.64], R13 ;  /* 0x0000000d94007986 */ /* 0x000fe8000c101504 */
[----:B------:R-:W-:Y:S01]  /*b730*/  STG.E.U16 [R150.64], R17 ;  /* 0x0000001196007986 */ /* 0x000fe2000c101504 */
[----:B---3--:R-:W-:-:S03]  /*b740*/  PRMT R5, R10, 0x7632, R5 ;  /* 0x000076320a057816 */ /* 0x008fc60000000005 */
[----:B------:R3:W-:Y:S01]  /*b750*/  STG.E.U16 [R152.64], R4 ;  /* 0x0000000498007986 */ /* 0x0007e2000c101504 */
[----:B----4-:R-:W-:-:S03]  /*b760*/  PRMT R9, R7, 0x7632, R9 ;  /* 0x0000763207097816 */ /* 0x010fc60000000009 */
[----:B------:R4:W-:Y:S04]  /*b770*/  STG.E.U16 [R154.64], R8 ;  /* 0x000000089a007986 */ /* 0x0009e8000c101504 */
[----:B------:R5:W-:Y:S04]  /*b780*/  STG.E.U16 [R156.64], R12 ;  /* 0x0000000c9c007986 */ /* 0x000be8000c101504 */
[----:B------:R-:W-:Y:S01]  /*b790*/  STG.E.U16 [R158.64], R16 ;  /* 0x000000109e007986 */ /* 0x000fe2000c101504 */
[----:B---3--:R-:W-:-:S03]  /*b7a0*/  PRMT R4, R6, 0x7632, R4 ;  /* 0x0000763206047816 */ /* 0x008fc60000000004 */
[----:B------:R3:W-:Y:S01]  /*b7b0*/  STG.E.U16 [R160.64], R6 ;  /* 0x00000006a0007986 */ /* 0x0007e2000c101504 */
[----:B----4-:R-:W-:-:S03]  /*b7c0*/  PRMT R8, R18, 0x7632, R8 ;  /* 0x0000763212087816 */ /* 0x010fc60000000008 */
[----:B------:R4:W-:Y:S01]  /*b7d0*/  STG.E.U16 [R162.64], R10 ;  /* 0x0000000aa2007986 */ /* 0x0009e2000c101504 */
[----:B-----5:R-:W-:-:S03]  /*b7e0*/  PRMT R12, R15, 0x7632, R12 ;  /* 0x000076320f0c7816 */ /* 0x020fc6000000000c */
[----:B------:R-:W-:Y:S01]  /*b7f0*/  STG.E.U16 [R124.64], R14 ;  /* 0x0000000e7c007986 */ /* 0x000fe2000c101504 */
[----:B---3--:R-:W-:-:S03]  /*b800*/  PRMT R6, R14, 0x7632, R6 ;  /* 0x000076320e067816 */ /* 0x008fc60000000006 */
[----:B------:R0:W-:Y:S01]  /*b810*/  STG.E.U16 [R36.64], R18 ;  /* 0x0000001224007986 */ /* 0x0001e2000c101504 */
[----:B----4-:R-:W-:-:S03]  /*b820*/  PRMT R10, R11, 0x7632, R10 ;  /* 0x000076320b0a7816 */ /* 0x010fc6000000000a */
[----:B------:R3:W-:Y:S04]  /*b830*/  STG.E.U16 [R38.64], R4 ;  /* 0x0000000426007986 */ /* 0x0007e8000c101504 */
[----:B------:R4:W-:Y:S04]  /*b840*/  STG.E.U16 [R40.64], R5 ;  /* 0x0000000528007986 */ /* 0x0009e8000c101504 */
[----:B------:R5:W-:Y:S01]  /*b850*/  STG.E.U16 [R42.64], R6 ;  /* 0x000000062a007986 */ /* 0x000be2000c101504 */
[----:B0-----:R-:W-:Y:S02]  /*b860*/  PRMT R36, R24, 0x7632, R36 ;  /* 0x0000763218247816 */ /* 0x001fe40000000024 */
[----:B-1----:R-:W-:Y:S01]  /*b870*/  PRMT R37, R28, 0x7632, R37 ;  /* 0x000076321c257816 */ /* 0x002fe20000000025 */
[----:B------:R0:W-:Y:S01]  /*b880*/  STG.E.U16 [R44.64], R8 ;  /* 0x000000082c007986 */ /* 0x0001e2000c101504 */
[----:B---3--:R-:W-:-:S02]  /*b890*/  PRMT R4, R19, 0x7632, R4 ;  /* 0x0000763213047816 */ /* 0x008fc40000000004 */
[----:B--2---:R-:W-:Y:S01]  /*b8a0*/  PRMT R38, R32, 0x7632, R38 ;  /* 0x0000763220267816 */ /* 0x004fe20000000026 */
[----:B------:R1:W-:Y:S01]  /*b8b0*/  STG.E.U16 [R46.64], R7 ;  /* 0x000000072e007986 */ /* 0x0003e2000c101504 */
[----:B----4-:R-:W-:-:S03]  /*b8c0*/  PRMT R5, R20, 0x7632, R5 ;  /* 0x0000763214057816 */ /* 0x010fc60000000005 */
[----:B------:R-:W-:Y:S01]  /*b8d0*/  STG.E.U16 [R48.64], R11 ;  /* 0x0000000b30007986 */ /* 0x000fe2000c101504 */
[----:B-----5:R-:W-:-:S03]  /*b8e0*/  PRMT R43, R21, 0x7632, R43 ;  /* 0x00007632152b7816 */ /* 0x020fc6000000002b */
[----:B------:R2:W-:Y:S01]  /*b8f0*/  STG.E.U16 [R50.64], R15 ;  /* 0x0000000f32007986 */ /* 0x0005e2000c101504 */
[----:B0-----:R-:W-:Y:S02]  /*b900*/  PRMT R44, R25, 0x7632, R44 ;  /* 0x00007632192c7816 */ /* 0x001fe4000000002c */
[----:B------:R-:W-:Y:S01]  /*b910*/  PRMT R45, R29, 0x7632, R45 ;  /* 0x000076321d2d7816 */ /* 0x000fe2000000002d */
[----:B------:R0:W-:Y:S01]  /*b920*/  STG.E.U16 [R52.64], R19 ;  /* 0x0000001334007986 */ /* 0x0001e2000c101504 */
[----:B-1----:R-:W-:-:S03]  /*b930*/  PRMT R46, R33, 0x7632, R46 ;  /* 0x00007632212e7816 */ /* 0x002fc6000000002e */
[----:B------:R1:W-:Y:S04]  /*b940*/  STG.E.U16 [R54.64], R9 ;  /* 0x0000000936007986 */ /* 0x0003e8000c101504 */
[----:B------:R-:W-:Y:S01]  /*b950*/  STG.E.U16 [R56.64], R10 ;  /* 0x0000000a38007986 */ /* 0x000fe2000c101504 */
[----:B--2---:R-:W-:-:S03]  /*b960*/  PRMT R51, R22, 0x7632, R51 ;  /* 0x0000763216337816 */ /* 0x004fc60000000033 */
[----:B------:R2:W-:Y:S01]  /*b970*/  STG.E.U16 [R58.64], R12 ;  /* 0x0000000c3a007986 */ /* 0x0005e2000c101504 */
[----:B0-----:R-:W-:Y:S02]  /*b980*/  PRMT R52, R26, 0x7632, R52 ;  /* 0x000076321a347816 */ /* 0x001fe40000000034 */
[----:B------:R-:W-:Y:S01]  /*b990*/  PRMT R53, R30, 0x7632, R53 ;  /* 0x000076321e357816 */ /* 0x000fe20000000035 */
[----:B------:R0:W-:Y:S01]  /*b9a0*/  STG.E.U16 [R60.64], R4 ;  /* 0x000000043c007986 */ /* 0x0001e2000c101504 */
[----:B-1----:R-:W-:-:S03]  /*b9b0*/  PRMT R54, R34, 0x7632, R54 ;  /* 0x0000763222367816 */ /* 0x002fc60000000036 */
[----:B------:R1:W-:Y:S04]  /*b9c0*/  STG.E.U16 [R62.64], R20 ;  /* 0x000000143e007986 */ /* 0x0003e8000c101504 */
[----:B------:R3:W-:Y:S01]  /*b9d0*/  STG.E.U16 [R64.64], R24 ;  /* 0x0000001840007986 */ /* 0x0007e2000c101504 */
[----:B--2---:R-:W-:-:S03]  /*b9e0*/  PRMT R59, R23, 0x7632, R59 ;  /* 0x00007632173b7816 */ /* 0x004fc6000000003b */
[----:B------:R3:W-:Y:S01]  /*b9f0*/  STG.E.U16 [R66.64], R28 ;  /* 0x0000001c42007986 */ /* 0x0007e2000c101504 */
[----:B0-----:R-:W-:Y:S02]  /*ba00*/  PRMT R60, R27, 0x7632, R60 ;  /* 0x000076321b3c7816 */ /* 0x001fe4000000003c */
[----:B------:R-:W-:Y:S01]  /*ba10*/  PRMT R61, R31, 0x7632, R61 ;  /* 0x000076321f3d7816 */ /* 0x000fe2000000003d */
[----:B------:R3:W-:Y:S01]  /*ba20*/  STG.E.U16 [R68.64], R32 ;  /* 0x0000002044007986 */ /* 0x0007e2000c101504 */
[----:B-1----:R-:W-:Y:S02]  /*ba30*/  PRMT R63, R35, 0x7632, R63 ;  /* 0x00007632233f7816 */ /* 0x002fe4000000003f */
[----:B------:R-:W-:Y:S01]  /*ba40*/  LOP3.LUT R4, R190, 0x1f8, RZ, 0xc0, !PT ;  /* 0x000001f8be047812 */ /* 0x000fe200078ec0ff */
[----:B------:R3:W-:Y:S04]  /*ba50*/  STG.E.U16 [R70.64], R5 ;  /* 0x0000000546007986 */ /* 0x0007e8000c101504 */
        /* <DEDUP_REMOVED lines=27> */
[----:B------:R-:W-:Y:S06]  /*bc10*/  BAR.SYNC.DEFER_BLOCKING 0x0 ;  /* 0x0000000000007b1d */ /* 0x000fec0000010000 */
[----:B------:R3:W-:Y:S04]  /*bc20*/  STS.64 [R4], R2 ;  /* 0x0000000204007388 */ /* 0x0007e80000000a00 */
[----:B------:R-:W-:Y:S06]  /*bc30*/  BAR.SYNC.DEFER_BLOCKING 0x0 ;  /* 0x0000000000007b1d */ /* 0x000fec0000010000 */
[----:B------:R-:W-:Y:S05]  /*bc40*/  @P0 EXIT ;  /* 0x000000000000094d */ /* 0x000fea0003800000 */
[----:B---3--:R-:W0:Y:S01]  /*bc50*/  LDS R7, [R0] ;  /* 0x0000000000077984 */ /* 0x008e220000000800 */
[----:B------:R-:W-:-:S02]  /*bc60*/  IMAD R2, R192, c[0x0][0x1cc], RZ ;  /* 0x00007300c0027a24 */ /* 0x000fc400078e02ff */
[C---:B------:R-:W-:Y:S02]  /*bc70*/  IMAD.SHL.U32 R6, R188.reuse, 0x4, RZ ;  /* 0x00000004bc067824 */ /* 0x040fe400078e00ff */
[----:B------:R-:W-:Y:S01]  /*bc80*/  IMAD.HI R5, R188, 0x4, RZ ;  /* 0x00000004bc057827 */ /* 0x000fe200078e02ff */
[----:B------:R-:W-:-:S03]  /*bc90*/  SHF.L.U32 R3, R2, 0x2, RZ ;  /* 0x0000000202037819 */ /* 0x000fc600000006ff */
[----:B------:R-:W-:Y:S01]  /*bca0*/  IMAD.HI R4, R2, 0x4, RZ ;  /* 0x0000000402047827 */ /* 0x000fe200078e02ff */
[----:B------:R-:W-:-:S04]  /*bcb0*/  IADD3 R2, P0, P1, R6, c[0x0][0x180], R3 ;  /* 0x0000600006027a10 */ /* 0x000fc8000791e003 */
[----:B------:R-:W-:-:S05]  /*bcc0*/  IADD3.X R3, R5, c[0x0][0x184], R4, P0, P1 ;  /* 0x0000610005037a10 */ /* 0x000fca00007e2404 */
[----:B0-----:R-:W-:Y:S01]  /*bcd0*/  STG.E [R2.64], R7 ;  /* 0x0000000702007986 */ /* 0x001fe2000c101904 */
[----:B------:R-:W-:Y:S05]  /*bce0*/  EXIT ;  /* 0x000000000000794d */ /* 0x000fea0003800000 */
.L_x_3:
[----:B------:R-:W-:-:S00]  /*bcf0*/  BRA `(.L_x_3) ;  /* 0xfffffff000007947 */ /* 0x000fc0000383ffff */
[----:B------:R-:W-:-:S00]  /*bd00*/  NOP ;  /* 0x0000000000007918 */ /* 0x000fc00000000000 */
[----:B------:R-:W-:-:S00]  /*bd10*/  NOP ;  /* 0x0000000000007918 */ /* 0x000fc00000000000 */
[----:B------:R-:W-:-:S00]  /*bd20*/  NOP ;  /* 0x0000000000007918 */ /* 0x000fc00000000000 */
[----:B------:R-:W-:-:S00]  /*bd30*/  NOP ;  /* 0x0000000000007918 */ /* 0x000fc00000000000 */
[----:B------:R-:W-:-:S00]  /*bd40*/  NOP ;  /* 0x0000000000007918 */ /* 0x000fc00000000000 */
[----:B------:R-:W-:-:S00]  /*bd50*/  NOP ;  /* 0x0000000000007918 */ /* 0x000fc00000000000 */
[----:B------:R-:W-:-:S00]  /*bd60*/  NOP ;  /* 0x0000000000007918 */ /* 0x000fc00000000000 */
[----:B------:R-:W-:-:S00]  /*bd70*/  NOP ;  /* 0x0000000000007918 */ /* 0x000fc00000000000 */
.L_x_4:


//--------------------- .nv.global.init           --------------------------
	.section	.nv.global.init,"aw",@progbits
.nv.global.init:
	.type		_$_str,@object
	.size		_$_str,(.L_0 - _$_str)
_$_str:
        /*0000*/ 	.byte	0x5f, 0x5f, 0x43, 0x55, 0x44, 0x41, 0x5f, 0x46, 0x54, 0x5a, 0x00
.L_0:


//--------------------- .nv.shared.attn_fwd       --------------------------
	.section	.nv.shared.attn_fwd,"aw",@nobits
	.sectionflags	@""
	.align	16
